	.target	sm_80

	.elftype	@"ET_EXEC"


//--------------------- .note.nv.tkinfo           --------------------------
	.section	.note.nv.tkinfo,"",@"SHT_NOTE"
	.sectionflags	@"SHF_NOTE_NV_TKINFO"
	.tkinfo
        /*0018*/ 	.word	0x00000002
        /*0030*/ 	.string	""
        /*0030*/ 	.string	"ptxas"
        /*0030*/ 	.string	"Cuda compilation tools, release 13.0, V13.0.88"
        /*0030*/ 	.string	"Build cuda_13.0.r13.0/compiler.36424714_0"
        /*0030*/ 	.string	"-v  -suppress-debug-info  -lineinfo  -arch sm_80 "



//--------------------- .note.nv.cuinfo           --------------------------
	.section	.note.nv.cuinfo,"",@"SHT_NOTE"
	.sectionflags	@"SHF_NOTE_NV_CUINFO"
        /*0018*/ 	.short	0x0002
        /*001a*/ 	.short	0x0050
        /*001c*/ 	.short	0x0082
	.zero		2


//--------------------- .nv.info                  --------------------------
	.section	.nv.info,"",@"SHT_CUDA_INFO"
	.align	4


	//----- nvinfo : EIATTR_REGCOUNT
	.align		4
        /*0000*/ 	.byte	0x04, 0x2f
        /*0002*/ 	.short	(.L_2 - .L_1)
	.align		4
.L_1:
        /*0004*/ 	.word	index@(attn_fwd)
        /*0008*/ 	.word	0x0000007e


	//----- nvinfo : EIATTR_FRAME_SIZE
	.align		4
.L_2:
        /*000c*/ 	.byte	0x04, 0x11
        /*000e*/ 	.short	(.L_4 - .L_3)
	.align		4
.L_3:
        /*0010*/ 	.word	index@(attn_fwd)
        /*0014*/ 	.word	0x00000000


	//----- nvinfo : EIATTR_MIN_STACK_SIZE
	.align		4
.L_4:
        /*0018*/ 	.byte	0x04, 0x12
        /*001a*/ 	.short	(.L_6 - .L_5)
	.align		4
.L_5:
        /*001c*/ 	.word	index@(attn_fwd)
        /*0020*/ 	.word	0x00000000
.L_6:


//--------------------- .nv.info.attn_fwd         --------------------------
	.section	.nv.info.attn_fwd,"",@"SHT_CUDA_INFO"
	.sectionflags	@""
	.align	4


	//----- nvinfo : EIATTR_CUDA_API_VERSION
	.align		4
        /*0000*/ 	.byte	0x04, 0x37
        /*0002*/ 	.short	(.L_8 - .L_7)
.L_7:
        /*0004*/ 	.word	0x00000082


	//----- nvinfo : EIATTR_SW2861232_WAR
	.align		4
.L_8:
        /*0008*/ 	.byte	0x01, 0x35
	.zero		2


	//----- nvinfo : EIATTR_PARAM_CBANK
	.align		4
        /*000c*/ 	.byte	0x04, 0x0a
        /*000e*/ 	.short	(.L_10 - .L_9)
	.align		4
.L_9:
        /*0010*/ 	.word	index@(.nv.constant0.attn_fwd)
        /*0014*/ 	.short	0x0160
        /*0016*/ 	.short	0x0088


	//----- nvinfo : EIATTR_CBANK_PARAM_SIZE
	.align		4
.L_10:
        /*0018*/ 	.byte	0x03, 0x19
        /*001a*/ 	.short	0x0088


	//----- nvinfo : EIATTR_KPARAM_INFO
	.align		4
        /*001c*/ 	.byte	0x04, 0x17
        /*001e*/ 	.short	(.L_12 - .L_11)
.L_11:
        /*0020*/ 	.word	0x00000000
        /*0024*/ 	.short	0x0019
        /*0026*/ 	.short	0x0080
        /*0028*/ 	.byte	0x00, 0xf4, 0x21, 0x00


	//----- nvinfo : EIATTR_KPARAM_INFO
	.align		4
.L_12:
        /*002c*/ 	.byte	0x04, 0x17
        /*002e*/ 	.short	(.L_14 - .L_13)
.L_13:
        /*0030*/ 	.word	0x00000000
        /*0034*/ 	.short	0x0018
        /*0036*/ 	.short	0x0078
        /*0038*/ 	.byte	0x00, 0xf4, 0x21, 0x00


	//----- nvinfo : EIATTR_KPARAM_INFO
	.align		4
.L_14:
        /*003c*/ 	.byte	0x04, 0x17
        /*003e*/ 	.short	(.L_16 - .L_15)
.L_15:
        /*0040*/ 	.word	0x00000000
        /*0044*/ 	.short	0x0017
        /*0046*/ 	.short	0x0070
        /*0048*/ 	.byte	0x00, 0xf0, 0x11, 0x00


	//----- nvinfo : EIATTR_KPARAM_INFO
	.align		4
.L_16:
        /*004c*/ 	.byte	0x04, 0x17
        /*004e*/ 	.short	(.L_18 - .L_17)
.L_17:
        /*0050*/ 	.word	0x00000000
        /*0054*/ 	.short	0x0016
        /*0056*/ 	.short	0x006c
        /*0058*/ 	.byte	0x00, 0xf0, 0x11, 0x00


	//----- nvinfo : EIATTR_KPARAM_INFO
	.align		4
.L_18:
        /*005c*/ 	.byte	0x04, 0x17
        /*005e*/ 	.short	(.L_20 - .L_19)
.L_19:
        /*0060*/ 	.word	0x00000000
        /*0064*/ 	.short	0x0015
        /*0066*/ 	.short	0x0068
        /*0068*/ 	.byte	0x00, 0xf0, 0x11, 0x00


	//----- nvinfo : EIATTR_KPARAM_INFO
	.align		4
.L_20:
        /*006c*/ 	.byte	0x04, 0x17
        /*006e*/ 	.short	(.L_22 - .L_21)
.L_21:
        /*0070*/ 	.word	0x00000000
        /*0074*/ 	.short	0x0014
        /*0076*/ 	.short	0x0064
        /*0078*/ 	.byte	0x00, 0xf0, 0x11, 0x00


	//----- nvinfo : EIATTR_KPARAM_INFO
	.align		4
.L_22:
        /*007c*/ 	.byte	0x04, 0x17
        /*007e*/ 	.short	(.L_24 - .L_23)
.L_23:
        /*0080*/ 	.word	0x00000000
        /*0084*/ 	.short	0x0013
        /*0086*/ 	.short	0x0060
        /*0088*/ 	.byte	0x00, 0xf0, 0x11, 0x00


	//----- nvinfo : EIATTR_KPARAM_INFO
	.align		4
.L_24:
        /*008c*/ 	.byte	0x04, 0x17
        /*008e*/ 	.short	(.L_26 - .L_25)
.L_25:
        /*0090*/ 	.word	0x00000000
        /*0094*/ 	.short	0x0012
        /*0096*/ 	.short	0x005c
        /*0098*/ 	.byte	0x00, 0xf0, 0x11, 0x00


	//----- nvinfo : EIATTR_KPARAM_INFO
	.align		4
.L_26:
        /*009c*/ 	.byte	0x04, 0x17
        /*009e*/ 	.short	(.L_28 - .L_27)
.L_27:
        /*00a0*/ 	.word	0x00000000
        /*00a4*/ 	.short	0x0011
        /*00a6*/ 	.short	0x0058
        /*00a8*/ 	.byte	0x00, 0xf0, 0x11, 0x00


	//----- nvinfo : EIATTR_KPARAM_INFO
	.align		4
.L_28:
        /*00ac*/ 	.byte	0x04, 0x17
        /*00ae*/ 	.short	(.L_30 - .L_29)
.L_29:
        /*00b0*/ 	.word	0x00000000
        /*00b4*/ 	.short	0x0010
        /*00b6*/ 	.short	0x0054
        /*00b8*/ 	.byte	0x00, 0xf0, 0x11, 0x00


	//----- nvinfo : EIATTR_KPARAM_INFO
	.align		4
.L_30:
        /*00bc*/ 	.byte	0x04, 0x17
        /*00be*/ 	.short	(.L_32 - .L_31)
.L_31:
        /*00c0*/ 	.word	0x00000000
        /*00c4*/ 	.short	0x000f
        /*00c6*/ 	.short	0x0050
        /*00c8*/ 	.byte	0x00, 0xf0, 0x11, 0x00


	//----- nvinfo : EIATTR_KPARAM_INFO
	.align		4
.L_32:
        /*00cc*/ 	.byte	0x04, 0x17
        /*00ce*/ 	.short	(.L_34 - .L_33)
.L_33:
        /*00d0*/ 	.word	0x00000000
        /*00d4*/ 	.short	0x000e
        /*00d6*/ 	.short	0x004c
        /*00d8*/ 	.byte	0x00, 0xf0, 0x11, 0x00


	//----- nvinfo : EIATTR_KPARAM_INFO
	.align		4
.L_34:
        /*00dc*/ 	.byte	0x04, 0x17
        /*00de*/ 	.short	(.L_36 - .L_35)
.L_35:
        /*00e0*/ 	.word	0x00000000
        /*00e4*/ 	.short	0x000d
        /*00e6*/ 	.short	0x0048
        /*00e8*/ 	.byte	0x00, 0xf0, 0x11, 0x00


	//----- nvinfo : EIATTR_KPARAM_INFO
	.align		4
.L_36:
        /*00ec*/ 	.byte	0x04, 0x17
        /*00ee*/ 	.short	(.L_38 - .L_37)
.L_37:
        /*00f0*/ 	.word	0x00000000
        /*00f4*/ 	.short	0x000c
        /*00f6*/ 	.short	0x0044
        /*00f8*/ 	.byte	0x00, 0xf0, 0x11, 0x00


	//----- nvinfo : EIATTR_KPARAM_INFO
	.align		4
.L_38:
        /*00fc*/ 	.byte	0x04, 0x17
        /*00fe*/ 	.short	(.L_40 - .L_39)
.L_39:
        /*0100*/ 	.word	0x00000000
        /*0104*/ 	.short	0x000b
        /*0106*/ 	.short	0x0040
        /*0108*/ 	.byte	0x00, 0xf0, 0x11, 0x00


	//----- nvinfo : EIATTR_KPARAM_INFO
	.align		4
.L_40:
        /*010c*/ 	.byte	0x04, 0x17
        /*010e*/ 	.short	(.L_42 - .L_41)
.L_41:
        /*0110*/ 	.word	0x00000000
        /*0114*/ 	.short	0x000a
        /*0116*/ 	.short	0x003c
        /*0118*/ 	.byte	0x00, 0xf0, 0x11, 0x00


	//----- nvinfo : EIATTR_KPARAM_INFO
	.align		4
.L_42:
        /*011c*/ 	.byte	0x04, 0x17
        /*011e*/ 	.short	(.L_44 - .L_43)
.L_43:
        /*0120*/ 	.word	0x00000000
        /*0124*/ 	.short	0x0009
        /*0126*/ 	.short	0x0038
        /*0128*/ 	.byte	0x00, 0xf0, 0x11, 0x00


	//----- nvinfo : EIATTR_KPARAM_INFO
	.align		4
.L_44:
        /*012c*/ 	.byte	0x04, 0x17
        /*012e*/ 	.short	(.L_46 - .L_45)
.L_45:
        /*0130*/ 	.word	0x00000000
        /*0134*/ 	.short	0x0008
        /*0136*/ 	.short	0x0034
        /*0138*/ 	.byte	0x00, 0xf0, 0x11, 0x00


	//----- nvinfo : EIATTR_KPARAM_INFO
	.align		4
.L_46:
        /*013c*/ 	.byte	0x04, 0x17
        /*013e*/ 	.short	(.L_48 - .L_47)
.L_47:
        /*0140*/ 	.word	0x00000000
        /*0144*/ 	.short	0x0007
        /*0146*/ 	.short	0x0030
        /*0148*/ 	.byte	0x00, 0xf0, 0x11, 0x00


	//----- nvinfo : EIATTR_KPARAM_INFO
	.align		4
.L_48:
        /*014c*/ 	.byte	0x04, 0x17
        /*014e*/ 	.short	(.L_50 - .L_49)
.L_49:
        /*0150*/ 	.word	0x00000000
        /*0154*/ 	.short	0x0006
        /*0156*/ 	.short	0x002c
        /*0158*/ 	.byte	0x00, 0xf0, 0x11, 0x00


	//----- nvinfo : EIATTR_KPARAM_INFO
	.align		4
.L_50:
        /*015c*/ 	.byte	0x04, 0x17
        /*015e*/ 	.short	(.L_52 - .L_51)
.L_51:
        /*0160*/ 	.word	0x00000000
        /*0164*/ 	.short	0x0005
        /*0166*/ 	.short	0x0028
        /*0168*/ 	.byte	0x00, 0xf0, 0x11, 0x00


	//----- nvinfo : EIATTR_KPARAM_INFO
	.align		4
.L_52:
        /*016c*/ 	.byte	0x04, 0x17
        /*016e*/ 	.short	(.L_54 - .L_53)
.L_53:
        /*0170*/ 	.word	0x00000000
        /*0174*/ 	.short	0x0004
        /*0176*/ 	.short	0x0020
        /*0178*/ 	.byte	0x00, 0xf4, 0x21, 0x00


	//----- nvinfo : EIATTR_KPARAM_INFO
	.align		4
.L_54:
        /*017c*/ 	.byte	0x04, 0x17
        /*017e*/ 	.short	(.L_56 - .L_55)
.L_55:
        /*0180*/ 	.word	0x00000000
        /*0184*/ 	.short	0x0003
        /*0186*/ 	.short	0x0018
        /*0188*/ 	.byte	0x00, 0xf4, 0x21, 0x00


	//----- nvinfo : EIATTR_KPARAM_INFO
	.align		4
.L_56:
        /*018c*/ 	.byte	0x04, 0x17
        /*018e*/ 	.short	(.L_58 - .L_57)
.L_57:
        /*0190*/ 	.word	0x00000000
        /*0194*/ 	.short	0x0002
        /*0196*/ 	.short	0x0010
        /*0198*/ 	.byte	0x00, 0xf4, 0x21, 0x00


	//----- nvinfo : EIATTR_KPARAM_INFO
	.align		4
.L_58:
        /*019c*/ 	.byte	0x04, 0x17
        /*019e*/ 	.short	(.L_60 - .L_59)
.L_59:
        /*01a0*/ 	.word	0x00000000
        /*01a4*/ 	.short	0x0001
        /*01a6*/ 	.short	0x0008
        /*01a8*/ 	.byte	0x00, 0xf4, 0x21, 0x00


	//----- nvinfo : EIATTR_KPARAM_INFO
	.align		4
.L_60:
        /*01ac*/ 	.byte	0x04, 0x17
        /*01ae*/ 	.short	(.L_62 - .L_61)
.L_61:
        /*01b0*/ 	.word	0x00000000
        /*01b4*/ 	.short	0x0000
        /*01b6*/ 	.short	0x0000
        /*01b8*/ 	.byte	0x00, 0xf4, 0x21, 0x00


	//----- nvinfo : EIATTR_MAXREG_COUNT
	.align		4
.L_62:
        /*01bc*/ 	.byte	0x03, 0x1b
        /*01be*/ 	.short	0x00ff


	//----- nvinfo : EIATTR_NUM_BARRIERS
	.align		4
        /*01c0*/ 	.byte	0x02, 0x4c
        /*01c2*/ 	.byte	0x01
	.zero		1


	//----- nvinfo : EIATTR_MERCURY_ISA_VERSION
	.align		4
        /*01c4*/ 	.byte	0x03, 0x5f
        /*01c6*/ 	.short	0x0000


	//----- nvinfo : EIATTR_COOP_GROUP_MASK_REGIDS
	.align		4
        /*01c8*/ 	.byte	0x04, 0x29
        /*01ca*/ 	.short	(.L_64 - .L_63)


	//   ....[0]....
.L_63:
        /*01cc*/ 	.word	0xffffffff


	//   ....[1]....
        /*01d0*/ 	.word	0xffffffff


	//   ....[2]....
        /*01d4*/ 	.word	0xffffffff


	//   ....[3]....
        /*01d8*/ 	.word	0xffffffff


	//   ....[4]....
        /*01dc*/ 	.word	0xffffffff


	//   ....[5]....
        /*01e0*/ 	.word	0xffffffff


	//   ....[6]....
        /*01e4*/ 	.word	0xffffffff


	//   ....[7]....
        /*01e8*/ 	.word	0xffffffff


	//   ....[8]....
        /*01ec*/ 	.word	0xffffffff


	//   ....[9]....
        /*01f0*/ 	.word	0xffffffff


	//   ....[10]....
        /*01f4*/ 	.word	0xffffffff


	//   ....[11]....
        /*01f8*/ 	.word	0xffffffff


	//   ....[12]....
        /*01fc*/ 	.word	0xffffffff


	//   ....[13]....
        /*0200*/ 	.word	0xffffffff


	//   ....[14]....
        /*0204*/ 	.word	0xffffffff


	//   ....[15]....
        /*0208*/ 	.word	0xffffffff


	//----- nvinfo : EIATTR_COOP_GROUP_INSTR_OFFSETS
	.align		4
.L_64:
        /*020c*/ 	.byte	0x04, 0x28
        /*020e*/ 	.short	(.L_66 - .L_65)


	//   ....[0]....
.L_65:
        /*0210*/ 	.word	0x00001900


	//   ....[1]....
        /*0214*/ 	.word	0x000019f0


	//   ....[2]....
        /*0218*/ 	.word	0x00001a00


	//   ....[3]....
        /*021c*/ 	.word	0x00001b40


	//   ....[4]....
        /*0220*/ 	.word	0x00001c80


	//   ....[5]....
        /*0224*/ 	.word	0x00001cd0


	//   ....[6]....
        /*0228*/ 	.word	0x00001d00


	//   ....[7]....
        /*022c*/ 	.word	0x00001d70


	//   ....[8]....
        /*0230*/ 	.word	0x00002260


	//   ....[9]....
        /*0234*/ 	.word	0x00002280


	//   ....[10]....
        /*0238*/ 	.word	0x00002290


	//   ....[11]....
        /*023c*/ 	.word	0x000022a0


	//   ....[12]....
        /*0240*/ 	.word	0x00002580


	//   ....[13]....
        /*0244*/ 	.word	0x000025a0


	//   ....[14]....
        /*0248*/ 	.word	0x000025b0


	//   ....[15]....
        /*024c*/ 	.word	0x000025d0


	//----- nvinfo : EIATTR_EXIT_INSTR_OFFSETS
	.align		4
.L_66:
        /*0250*/ 	.byte	0x04, 0x1c
        /*0252*/ 	.short	(.L_68 - .L_67)


	//   ....[0]....
.L_67:
        /*0254*/ 	.word	0x00004460


	//----- nvinfo : EIATTR_REQNTID
	.align		4
.L_68:
        /*0258*/ 	.byte	0x04, 0x10
        /*025a*/ 	.short	(.L_70 - .L_69)
.L_69:
        /*025c*/ 	.word	0x00000080
        /*0260*/ 	.word	0x00000001
        /*0264*/ 	.word	0x00000001
.L_70:


//--------------------- .nv.callgraph             --------------------------
	.section	.nv.callgraph,"",@"SHT_CUDA_CALLGRAPH"
	.align	4
	.sectionentsize	8
	.align		4
        /*0000*/ 	.word	0x00000000
	.align		4
        /*0004*/ 	.word	0xffffffff
	.align		4
        /*0008*/ 	.word	0x00000000
	.align		4
        /*000c*/ 	.word	0xfffffffe
	.align		4
        /*0010*/ 	.word	0x00000000
	.align		4
        /*0014*/ 	.word	0xfffffffd
	.align		4
        /*0018*/ 	.word	0x00000000
	.align		4
        /*001c*/ 	.word	0xfffffffc


//--------------------- .nv.rel.action            --------------------------
	.section	.nv.rel.action,"",@"SHT_CUDA_RELOCINFO"
	.align	8
	.sectionentsize	8
        /*0000*/ 	.byte	0x73, 0x00, 0x00, 0x00, 0x00, 0x00, 0x00, 0x00, 0x00, 0x00, 0x00, 0x11, 0x25, 0x00, 0x05, 0x36


//--------------------- .nv.constant4             --------------------------
	.section	.nv.constant4,"a",@progbits
	.align	8
	.align		8
.nv.constant4:
        /*0000*/ 	.dword	_$_str


//--------------------- .nv.constant0.attn_fwd    --------------------------
	.section	.nv.constant0.attn_fwd,"a",@progbits
	.sectionflags	@""
	.align	4
.nv.constant0.attn_fwd:
	.zero		488


//--------------------- .text.attn_fwd            --------------------------
	.section	.text.attn_fwd,"ax",@progbits
	.sectioninfo	@"SHI_REGISTERS=126"
	.align	128
        .global         attn_fwd
        .type           attn_fwd,@function
        .size           attn_fwd,(.L_x_3 - attn_fwd)
        .other          attn_fwd,@"STO_CUDA_ENTRY STV_DEFAULT"
attn_fwd:
.text.attn_fwd:
[----:B------:R-:W-:Y:S02]  /*0000*/  MOV R1, c[0x0][0x28] ;  /* 0x00000a0000017a02 */ /* 0x000fe40000000f00 */
[----:B------:R-:W0:Y:S01]  /*0010*/  S2R R3, SR_CTAID.X ;  /* 0x0000000000037919 */ /* 0x000e220000002500 */
[----:B------:R-:W-:Y:S01]  /*0020*/  MOV R29, c[0x0][0x198] ;  /* 0x00006600001d7a02 */ /* 0x000fe20000000f00 */
[----:B------:R-:W-:Y:S02]  /*0030*/  ULDC.64 UR6, c[0x0][0x118] ;  /* 0x0000460000067ab9 */ /* 0x000fe40000000a00 */
[----:B------:R-:W1:Y:S01]  /*0040*/  S2R R0, SR_TID.X ;  /* 0x0000000000007919 */ /* 0x000e620000002100 */
[C---:B------:R-:W-:Y:S01]  /*0050*/  SHF.L.U32 R9, R29.reuse, 0x1, RZ ;  /* 0x000000011d097819 */ /* 0x040fe200000006ff */
[C---:B------:R-:W-:Y:S01]  /*0060*/  IMAD R21, R29.reuse, 0xc, RZ ;  /* 0x0000000c1d157824 */ /* 0x040fe200078e02ff */
[C---:B------:R-:W-:Y:S01]  /*0070*/  SHF.L.U32 R19, R29.reuse, 0x3, RZ ;  /* 0x000000031d137819 */ /* 0x040fe200000006ff */
[----:B------:R-:W2:Y:S01]  /*0080*/  S2R R2, SR_CTAID.Y ;  /* 0x0000000000027919 */ /* 0x000ea20000002600 */
[C---:B------:R-:W-:Y:S01]  /*0090*/  IMAD R13, R29.reuse, 0x22, RZ ;  /* 0x000000221d0d7824 */ /* 0x040fe200078e02ff */
[C---:B------:R-:W-:Y:S01]  /*00a0*/  SHF.L.U32 R15, R29.reuse, 0x2, RZ ;  /* 0x000000021d0f7819 */ /* 0x040fe200000006ff */
[----:B------:R-:W-:-:S02]  /*00b0*/  IMAD R11, R29, 0x3, RZ ;  /* 0x000000031d0b7824 */ /* 0x000fc400078e02ff */
[C---:B------:R-:W-:Y:S02]  /*00c0*/  IMAD R17, R29.reuse, 0x24, RZ ;  /* 0x000000241d117824 */ /* 0x040fe400078e02ff */
[C---:B------:R-:W-:Y:S02]  /*00d0*/  IMAD R27, R29.reuse, 0x18, RZ ;  /* 0x000000181d1b7824 */ /* 0x040fe400078e02ff */
[C---:B------:R-:W-:Y:S02]  /*00e0*/  IMAD R85, R29.reuse, 0x30, RZ ;  /* 0x000000301d557824 */ /* 0x040fe400078e02ff */
[C---:B------:R-:W-:Y:S02]  /*00f0*/  IMAD.SHL.U32 R23, R29.reuse, 0x10, RZ ;  /* 0x000000101d177824 */ /* 0x040fe400078e00ff */
[C---:B------:R-:W-:Y:S02]  /*0100*/  IMAD R39, R29.reuse, 0xa, RZ ;  /* 0x0000000a1d277824 */ /* 0x040fe400078e02ff */
[----:B------:R-:W-:Y:S01]  /*0110*/  IMAD R45, R29, 0xe, RZ ;  /* 0x0000000e1d2d7824 */ /* 0x000fe200078e02ff */
[----:B0-----:R-:W-:Y:S01]  /*0120*/  SHF.L.U32 R3, R3, 0x7, RZ ;  /* 0x0000000703037819 */ /* 0x001fe200000006ff */
[----:B------:R-:W-:-:S02]  /*0130*/  IMAD R33, R29, 0x28, RZ ;  /* 0x000000281d217824 */ /* 0x000fc400078e02ff */
[----:B------:R-:W-:Y:S01]  /*0140*/  IMAD R51, R29, 0x12, RZ ;  /* 0x000000121d337824 */ /* 0x000fe200078e02ff */
[----:B-1----:R-:W-:Y:S01]  /*0150*/  LOP3.LUT R83, R3, 0x7f, R0, 0xf8, !PT ;  /* 0x0000007f03537812 */ /* 0x002fe200078ef800 */
[C---:B------:R-:W-:Y:S02]  /*0160*/  IMAD R25, R29.reuse, 0x5, RZ ;  /* 0x000000051d197824 */ /* 0x040fe400078e02ff */
[----:B------:R-:W-:Y:S02]  /*0170*/  IMAD R35, R29, 0x7, RZ ;  /* 0x000000071d237824 */ /* 0x000fe400078e02ff */
[----:B--2---:R-:W-:Y:S02]  /*0180*/  IMAD R4, R2, c[0x0][0x190], RZ ;  /* 0x0000640002047a24 */ /* 0x004fe400078e02ff */
[----:B------:R-:W-:Y:S02]  /*0190*/  IMAD R7, R83, c[0x0][0x194], RZ ;  /* 0x0000650053077a24 */ /* 0x000fe400078e02ff */
[C---:B------:R-:W-:Y:S01]  /*01a0*/  IMAD.HI R6, R4.reuse, 0x2, RZ ;  /* 0x0000000204067827 */ /* 0x040fe200078e02ff */
[----:B------:R-:W-:-:S03]  /*01b0*/  SHF.L.U32 R5, R4, 0x1, RZ ;  /* 0x0000000104057819 */ /* 0x000fc600000006ff */
[C---:B------:R-:W-:Y:S02]  /*01c0*/  IMAD.SHL.U32 R8, R7.reuse, 0x2, RZ ;  /* 0x0000000207087824 */ /* 0x040fe400078e00ff */
[----:B------:R-:W-:-:S03]  /*01d0*/  IMAD.HI R7, R7, 0x2, RZ ;  /* 0x0000000207077827 */ /* 0x000fc600078e02ff */
[----:B------:R-:W-:Y:S01]  /*01e0*/  IADD3 R4, P0, P1, R8, c[0x0][0x160], R5 ;  /* 0x0000580008047a10 */ /* 0x000fe2000791e005 */
[C---:B------:R-:W-:Y:S02]  /*01f0*/  IMAD R37, R29.reuse, 0x9, RZ ;  /* 0x000000091d257824 */ /* 0x040fe400078e02ff */
[----:B------:R-:W-:Y:S01]  /*0200*/  IMAD R55, R29, 0x14, RZ ;  /* 0x000000141d377824 */ /* 0x000fe200078e02ff */
[----:B------:R-:W-:Y:S01]  /*0210*/  IADD3.X R5, R7, c[0x0][0x164], R6, P0, P1 ;  /* 0x0000590007057a10 */ /* 0x000fe200007e2406 */
[----:B------:R-:W-:Y:S01]  /*0220*/  IMAD R7, R29, 0x6, RZ ;  /* 0x000000061d077824 */ /* 0x000fe200078e02ff */
[-C--:B------:R-:W-:Y:S01]  /*0230*/  IADD3 R16, P5, R21, R4.reuse, RZ ;  /* 0x0000000415107210 */ /* 0x080fe20007fbe0ff */
[----:B------:R-:W-:Y:S01]  /*0240*/  IMAD R41, R29, 0xb, RZ ;  /* 0x0000000b1d297824 */ /* 0x000fe200078e02ff */
[-C--:B------:R-:W-:Y:S01]  /*0250*/  IADD3 R8, P1, R13, R4.reuse, RZ ;  /* 0x000000040d087210 */ /* 0x080fe20007f3e0ff */
[----:B------:R-:W-:Y:S01]  /*0260*/  IMAD R59, R29, 0x16, RZ ;  /* 0x000000161d3b7824 */ /* 0x000fe200078e02ff */
[-C--:B------:R-:W-:Y:S01]  /*0270*/  IADD3 R12, P4, R7, R4.reuse, RZ ;  /* 0x00000004070c7210 */ /* 0x080fe20007f9e0ff */
[----:B------:R-:W-:Y:S01]  /*0280*/  IMAD R43, R29, 0xd, RZ ;  /* 0x0000000d1d2b7824 */ /* 0x000fe200078e02ff */
[-C--:B------:R-:W-:Y:S01]  /*0290*/  IADD3 R10, P0, R17, R4.reuse, RZ ;  /* 0x00000004110a7210 */ /* 0x080fe20007f1e0ff */
[----:B------:R-:W-:Y:S01]  /*02a0*/  IMAD R65, R29, 0x1a, RZ ;  /* 0x0000001a1d417824 */ /* 0x000fe200078e02ff */
[-C--:B------:R-:W-:Y:S01]  /*02b0*/  LEA.HI.X.SX32 R13, R11, R5.reuse, 0x1, P4 ;  /* 0x000000050b0d7211 */ /* 0x080fe200020f0eff */
[----:B------:R-:W-:Y:S01]  /*02c0*/  IMAD R69, R29, 0x1c, RZ ;  /* 0x0000001c1d457824 */ /* 0x000fe200078e02ff */
[-C--:B------:R-:W-:Y:S01]  /*02d0*/  IADD3 R20, P4, R27, R4.reuse, RZ ;  /* 0x000000041b147210 */ /* 0x080fe20007f9e0ff */
[----:B------:R-:W-:Y:S01]  /*02e0*/  IMAD R47, R29, 0xf, RZ ;  /* 0x0000000f1d2f7824 */ /* 0x000fe200078e02ff */
[-C--:B------:R-:W-:Y:S01]  /*02f0*/  LEA.HI.X.SX32 R17, R7, R5.reuse, 0x1, P5 ;  /* 0x0000000507117211 */ /* 0x080fe200028f0eff */
[C---:B------:R-:W-:Y:S01]  /*0300*/  IMAD R73, R29.reuse, 0x1e, RZ ;  /* 0x0000001e1d497824 */ /* 0x040fe200078e02ff */
[CC--:B------:R-:W-:Y:S01]  /*0310*/  LEA R22, P5, R29.reuse, R4.reuse, 0x5 ;  /* 0x000000041d167211 */ /* 0x0c0fe200078a28ff */
        /* <DEDUP_REMOVED lines=10> */
[C---:B------:R-:W-:Y:S01]  /*03c0*/  IMAD R79, R29.reuse, 0x2c, RZ ;  /* 0x0000002c1d4f7824 */ /* 0x040fe200078e02ff */
[CC--:B------:R-:W-:Y:S01]  /*03d0*/  LEA R28, P5, R29.reuse, R4.reuse, 0x2 ;  /* 0x000000041d1c7211 */ /* 0x0c0fe200078a10ff */
[----:B------:R-:W-:Y:S01]  /*03e0*/  IMAD R61, R29, 0x17, RZ ;  /* 0x000000171d3d7824 */ /* 0x000fe200078e02ff */
[-C--:B------:R-:W-:Y:S01]  /*03f0*/  LEA.HI.X.SX32 R7, R27, R5.reuse, 0x1, P6 ;  /* 0x000000051b077211 */ /* 0x080fe200030f0eff */
[C---:B------:R-:W-:Y:S01]  /*0400*/  IMAD R81, R29.reuse, 0x2e, RZ ;  /* 0x0000002e1d517824 */ /* 0x040fe200078e02ff */
[CC--:B------:R-:W-:Y:S01]  /*0410*/  LEA R32, P6, R29.reuse, R4.reuse, 0x3 ;  /* 0x000000041d207211 */ /* 0x0c0fe200078c18ff */
[C---:B------:R-:W-:Y:S01]  /*0420*/  IMAD R63, R29.reuse, 0x19, RZ ;  /* 0x000000191d3f7824 */ /* 0x040fe200078e02ff */
[CC--:B------:R-:W-:Y:S01]  /*0430*/  LEA.HI.X.SX32 R27, R29.reuse, R5.reuse, 0x1, P4 ;  /* 0x000000051d1b7211 */ /* 0x0c0fe200020f0eff */
[----:B------:R-:W-:Y:S01]  /*0440*/  IMAD R87, R29, 0x32, RZ ;  /* 0x000000321d577824 */ /* 0x000fe200078e02ff */
[-C--:B------:R-:W-:Y:S01]  /*0450*/  LEA.HI.X.SX32 R19, R19, R5.reuse, 0x1, P2 ;  /* 0x0000000513137211 */ /* 0x080fe200010f0eff */
        /* <DEDUP_REMOVED lines=16> */
[----:B------:R-:W-:Y:S01]  /*0560*/  IMAD R99, R29, 0x3e, RZ ;  /* 0x0000003e1d637824 */ /* 0x000fe200078e02ff */
[----:B------:R-:W-:Y:S01]  /*0570*/  LEA.HI.X.SX32 R29, R9, R5, 0x1, P5 ;  /* 0x00000005091d7211 */ /* 0x000fe200028f0eff */
[----:B------:R-:W2:Y:S01]  /*0580*/  LDG.E.U16 R18, [R18.64] ;  /* 0x0000000612127981 */ /* 0x000ea2000c1e1500 */
[----:B------:R-:W-:-:S02]  /*0590*/  IADD3 R34, P5, R45, R4, RZ ;  /* 0x000000042d227210 */ /* 0x000fc40007fbe0ff */
[-C--:B------:R-:W-:Y:S01]  /*05a0*/  IADD3 R42, P6, R65, R4.reuse, RZ ;  /* 0x00000004412a7210 */ /* 0x080fe20007fde0ff */
[----:B------:R-:W3:Y:S01]  /*05b0*/  LDG.E.U16 R22, [R22.64] ;  /* 0x0000000616167981 */ /* 0x000ee2000c1e1500 */
[-C--:B------:R-:W-:Y:S02]  /*05c0*/  LEA.HI.X.SX32 R35, R35, R5.reuse, 0x1, P5 ;  /* 0x0000000523237211 */ /* 0x080fe400028f0eff */
[-C--:B------:R-:W-:Y:S01]  /*05d0*/  IADD3 R40, P5, R59, R4.reuse, RZ ;  /* 0x000000043b287210 */ /* 0x080fe20007fbe0ff */
[----:B------:R0:W4:Y:S01]  /*05e0*/  LDG.E.U16 R6, [R6.64] ;  /* 0x0000000606067981 */ /* 0x000122000c1e1500 */
[-C--:B------:R-:W-:Y:S02]  /*05f0*/  LEA.HI.X.SX32 R39, R39, R5.reuse, 0x1, P4 ;  /* 0x0000000527277211 */ /* 0x080fe400020f0eff */
[----:B------:R-:W-:Y:S01]  /*0600*/  LEA.HI.X.SX32 R41, R41, R5, 0x1, P5 ;  /* 0x0000000529297211 */ /* 0x000fe200028f0eff */
[----:B------:R-:W5:Y:S01]  /*0610*/  LDG.E.U16 R26, [R26.64] ;  /* 0x000000061a1a7981 */ /* 0x000f62000c1e1500 */
[----:B------:R-:W-:-:S02]  /*0620*/  IADD3 R44, P4, R69, R4, RZ ;  /* 0x00000004452c7210 */ /* 0x000fc40007f9e0ff */
[-C--:B------:R-:W-:Y:S01]  /*0630*/  IADD3 R46, P5, R73, R4.reuse, RZ ;  /* 0x00000004492e7210 */ /* 0x080fe20007fbe0ff */
[----:B------:R-:W5:Y:S01]  /*0640*/  LDG.E.U16 R36, [R36.64] ;  /* 0x0000000624247981 */ /* 0x000f62000c1e1500 */
[-C--:B------:R-:W-:Y:S02]  /*0650*/  LEA.HI.X.SX32 R43, R43, R5.reuse, 0x1, P6 ;  /* 0x000000052b2b7211 */ /* 0x080fe400030f0eff */
[-C--:B------:R-:W-:Y:S01]  /*0660*/  IADD3 R48, P6, R77, R4.reuse, RZ ;  /* 0x000000044d307210 */ /* 0x080fe20007fde0ff */
[----:B------:R-:W5:Y:S01]  /*0670*/  LDG.E.U16 R28, [R28.64] ;  /* 0x000000061c1c7981 */ /* 0x000f62000c1e1500 */
[-C--:B------:R-:W-:Y:S02]  /*0680*/  LEA.HI.X.SX32 R9, R49, R5.reuse, 0x1, P1 ;  /* 0x0000000531097211 */ /* 0x080fe400008f0eff */
[----:B------:R-:W-:Y:S01]  /*0690*/  IADD3 R56, P1, R87, R4, RZ ;  /* 0x0000000457387210 */ /* 0x000fe20007f3e0ff */
[----:B------:R-:W5:Y:S01]  /*06a0*/  LDG.E.U16 R38, [R38.64] ;  /* 0x0000000626267981 */ /* 0x000f62000c1e1500 */
[----:B------:R-:W-:-:S02]  /*06b0*/  LEA.HI.X.SX32 R11, R51, R5, 0x1, P0 ;  /* 0x00000005330b7211 */ /* 0x000fc400000f0eff */
[-C--:B------:R-:W-:Y:S01]  /*06c0*/  LEA.HI.X.SX32 R45, R45, R5.reuse, 0x1, P4 ;  /* 0x000000052d2d7211 */ /* 0x080fe200020f0eff */
[----:B------:R1:W5:Y:S01]  /*06d0*/  LDG.E.U16 R8, [R8.64] ;  /* 0x0000000608087981 */ /* 0x000362000c1e1500 */
[-C--:B------:R-:W-:Y:S02]  /*06e0*/  LEA.HI.X.SX32 R47, R47, R5.reuse, 0x1, P5 ;  /* 0x000000052f2f7211 */ /* 0x080fe400028f0eff */
[-C--:B------:R-:W-:Y:S01]  /*06f0*/  IADD3 R54, P0, R89, R4.reuse, RZ ;  /* 0x0000000459367210 */ /* 0x080fe20007f1e0ff */
[----:B------:R0:W5:Y:S01]  /*0700*/  LDG.E.U16 R10, [R10.64] ;  /* 0x000000060a0a7981 */ /* 0x000162000c1e1500 */
[-C--:B------:R-:W-:Y:S02]  /*0710*/  IADD3 R50, P4, R79, R4.reuse, RZ ;  /* 0x000000044f327210 */ /* 0x080fe40007f9e0ff */
[----:B------:R-:W-:Y:S01]  /*0720*/  IADD3 R52, P5, R81, R4, RZ ;  /* 0x0000000451347210 */ /* 0x000fe20007fbe0ff */
[----:B------:R0:W5:Y:S01]  /*0730*/  LDG.E.U16 R12, [R12.64] ;  /* 0x000000060c0c7981 */ /* 0x000162000c1e1500 */
[----:B------:R-:W-:-:S02]  /*0740*/  LEA.HI.X.SX32 R15, R53, R5, 0x1, P3 ;  /* 0x00000005350f7211 */ /* 0x000fc400018f0eff */
[-C--:B------:R-:W-:Y:S01]  /*0750*/  LEA.HI.X.SX32 R49, R57, R5.reuse, 0x1, P6 ;  /* 0x0000000539317211 */ /* 0x080fe200030f0eff */
[----:B------:R-:W5:Y:S01]  /*0760*/  LDG.E.U16 R40, [R40.64] ;  /* 0x0000000628287981 */ /* 0x000f62000c1e1500 */
[-C--:B------:R-:W-:Y:S02]  /*0770*/  IADD3 R60, P3, R91, R4.reuse, RZ ;  /* 0x000000045b3c7210 */ /* 0x080fe40007f7e0ff */
[-C--:B------:R-:W-:Y:S01]  /*0780*/  LEA.HI.X.SX32 R25, R55, R5.reuse, 0x1, P2 ;  /* 0x0000000537197211 */ /* 0x080fe200010f0eff */
[----:B------:R0:W5:Y:S01]  /*0790*/  LDG.E.U16 R14, [R14.64] ;  /* 0x000000060e0e7981 */ /* 0x000162000c1e1500 */
[-C--:B------:R-:W-:Y:S02]  /*07a0*/  LEA.HI.X.SX32 R57, R63, R5.reuse, 0x1, P1 ;  /* 0x000000053f397211 */ /* 0x080fe400008f0eff */
[----:B------:R-:W-:Y:S01]  /*07b0*/  IADD3 R58, P2, R93, R4, RZ ;  /* 0x000000045d3a7210 */ /* 0x000fe20007f5e0ff */
[----:B------:R-:W5:Y:S01]  /*07c0*/  LDG.E.U16 R20, [R20.64] ;  /* 0x0000000614147981 */ /* 0x000f62000c1e1500 */
[----:B------:R-:W-:-:S02]  /*07d0*/  LEA.HI.X.SX32 R55, R65, R5, 0x1, P0 ;  /* 0x0000000541377211 */ /* 0x000fc400000f0eff */
[-C--:B------:R-:W-:Y:S01]  /*07e0*/  IADD3 R64, P6, R95, R4.reuse, RZ ;  /* 0x000000045f407210 */ /* 0x080fe20007fde0ff */
[----:B------:R-:W5:Y:S01]  /*07f0*/  LDG.E.U16 R56, [R56.64] ;  /* 0x0000000638387981 */ /* 0x000f62000c1e1500 */
[-C--:B------:R-:W-:Y:S02]  /*0800*/  LEA.HI.X.SX32 R51, R59, R5.reuse, 0x1, P4 ;  /* 0x000000053b337211 */ /* 0x080fe400020f0eff */
[-C--:B------:R-:W-:Y:S01]  /*0810*/  LEA.HI.X.SX32 R53, R61, R5.reuse, 0x1, P5 ;  /* 0x000000053d357211 */ /* 0x080fe200028f0eff */
[----:B------:R-:W5:Y:S01]  /*0820*/  LDG.E.U16 R54, [R54.64] ;  /* 0x0000000636367981 */ /* 0x000f62000c1e1500 */
[-C--:B------:R-:W-:Y:S02]  /*0830*/  IADD3 R62, P4, R97, R4.reuse, RZ ;  /* 0x00000004613e7210 */ /* 0x080fe40007f9e0ff */
[----:B------:R-:W-:Y:S01]  /*0840*/  IADD3 R66, P5, R99, R4, RZ ;  /* 0x0000000463427210 */ /* 0x000fe20007fbe0ff */
[----:B------:R-:W5:Y:S01]  /*0850*/  LDG.E.U16 R32, [R32.64] ;  /* 0x0000000620207981 */ /* 0x000f62000c1e1500 */
[----:B------:R-:W-:-:S02]  /*0860*/  LEA.HI.X.SX32 R61, R67, R5, 0x1, P3 ;  /* 0x00000005433d7211 */ /* 0x000fc400018f0eff */
[-C--:B------:R-:W-:Y:S01]  /*0870*/  LEA.HI.X.SX32 R59, R69, R5.reuse, 0x1, P2 ;  /* 0x00000005453b7211 */ /* 0x080fe200010f0eff */
[----:B------:R0:W5:Y:S01]  /*0880*/  LDG.E.U16 R4, [R4.64] ;  /* 0x0000000604047981 */ /* 0x000162000c1e1500 */
[-C--:B------:R-:W-:Y:S02]  /*0890*/  LEA.HI.X.SX32 R65, R71, R5.reuse, 0x1, P6 ;  /* 0x0000000547417211 */ /* 0x080fe400030f0eff */
[-C--:B------:R-:W-:Y:S01]  /*08a0*/  LEA.HI.X.SX32 R63, R73, R5.reuse, 0x1, P4 ;  /* 0x00000005493f7211 */ /* 0x080fe200020f0eff */
[----:B------:R-:W5:Y:S01]  /*08b0*/  LDG.E.U16 R60, [R60.64] ;  /* 0x000000063c3c7981 */ /* 0x000f62000c1e1500 */
[----:B------:R-:W-:-:S03]  /*08c0*/  LEA.HI.X.SX32 R67, R75, R5, 0x1, P5 ;  /* 0x000000054b437211 */ /* 0x000fc600028f0eff */
[----:B------:R-:W5:Y:S04]  /*08d0*/  LDG.E.U16 R24, [R24.64] ;  /* 0x0000000618187981 */ /* 0x000f68000c1e1500 */
[----:B------:R-:W5:Y:S04]  /*08e0*/  LDG.E.U16 R58, [R58.64] ;  /* 0x000000063a3a7981 */ /* 0x000f68000c1e1500 */
[----:B------:R-:W5:Y:S04]  /*08f0*/  LDG.E.U16 R30, [R30.64] ;  /* 0x000000061e1e7981 */ /* 0x000f68000c1e1500 */
[----:B------:R-:W5:Y:S04]  /*0900*/  LDG.E.U16 R42, [R42.64] ;  /* 0x000000062a2a7981 */ /* 0x000f68000c1e1500 */
[----:B------:R-:W5:Y:S04]  /*0910*/  LDG.E.U16 R48, [R48.64] ;  /* 0x0000000630307981 */ /* 0x000f68000c1e1500 */
[----:B------:R0:W5:Y:S04]  /*0920*/  LDG.E.U16 R64, [R64.64] ;  /* 0x0000000640407981 */ /* 0x000168000c1e1500 */
[----:B------:R-:W5:Y:S04]  /*0930*/  LDG.E.U16 R16, [R16.64] ;  /* 0x0000000610107981 */ /* 0x000f68000c1e1500 */
[----:B------:R-:W5:Y:S04]  /*0940*/  LDG.E.U16 R44, [R44.64] ;  /* 0x000000062c2c7981 */ /* 0x000f68000c1e1500 */
[----:B------:R-:W5:Y:S04]  /*0950*/  LDG.E.U16 R50, [R50.64] ;  /* 0x0000000632327981 */ /* 0x000f68000c1e1500 */
[----:B------:R-:W5:Y:S04]  /*0960*/  LDG.E.U16 R62, [R62.64] ;  /* 0x000000063e3e7981 */ /* 0x000f68000c1e1500 */
[----:B------:R-:W5:Y:S04]  /*0970*/  LDG.E.U16 R52, [R52.64] ;  /* 0x0000000634347981 */ /* 0x000f68000c1e1500 */
[----:B------:R0:W5:Y:S04]  /*0980*/  LDG.E.U16 R66, [R66.64] ;  /* 0x0000000642427981 */ /* 0x000168000c1e1500 */
[----:B------:R-:W5:Y:S04]  /*0990*/  LDG.E.U16 R34, [R34.64] ;  /* 0x0000000622227981 */ /* 0x000f68000c1e1500 */
[----:B------:R-:W5:Y:S01]  /*09a0*/  LDG.E.U16 R46, [R46.64] ;  /* 0x000000062e2e7981 */ /* 0x000f62000c1e1500 */
[----:B------:R-:W-:-:S04]  /*09b0*/  LOP3.LUT R86, R0, 0x7f, RZ, 0xc0, !PT ;  /* 0x0000007f00567812 */ /* 0x000fc800078ec0ff */
[----:B0-----:R-:W-:-:S04]  /*09c0*/  SHF.L.U32 R5, R86, 0x1, RZ ;  /* 0x0000000156057819 */ /* 0x001fc800000006ff */
[C---:B------:R-:W-:Y:S02]  /*09d0*/  LOP3.LUT R7, R5.reuse, 0x10, RZ, 0x3c, !PT ;  /* 0x0000001005077812 */ /* 0x040fe400078e3cff */
[C---:B-1----:R-:W-:Y:S02]  /*09e0*/  LOP3.LUT R9, R5.reuse, 0x20, RZ, 0x3c, !PT ;  /* 0x0000002005097812 */ /* 0x042fe400078e3cff */
[C---:B------:R-:W-:Y:S02]  /*09f0*/  LOP3.LUT R11, R5.reuse, 0x30, RZ, 0x3c, !PT ;  /* 0x00000030050b7812 */ /* 0x040fe400078e3cff */
[----:B------:R-:W-:Y:S02]  /*0a00*/  LOP3.LUT R13, R5, 0x40, RZ, 0x3c, !PT ;  /* 0x00000040050d7812 */ /* 0x000fe400078e3cff */
[----:B------:R-:W-:-:S04]  /*0a10*/  IADD3 R81, R3, 0x80, RZ ;  /* 0x0000008003517810 */ /* 0x000fc80007ffe0ff */
[----:B------:R-:W-:Y:S02]  /*0a20*/  ISETP.GE.AND P0, PT, R81, 0x1, PT ;  /* 0x000000015100780c */ /* 0x000fe40003f06270 */
[C---:B------:R-:W-:Y:S01]  /*0a30*/  LOP3.LUT R82, R0.reuse, 0x3, RZ, 0xc0, !PT ;  /* 0x0000000300527812 */ /* 0x040fe200078ec0ff */
[----:B------:R-:W-:Y:S01]  /*0a40*/  IMAD.MOV.U32 R77, RZ, RZ, 0x3f800000 ;  /* 0x3f800000ff4d7424 */ /* 0x000fe200078e00ff */
[----:B------:R-:W-:Y:S01]  /*0a50*/  MOV R65, 0xff800000 ;  /* 0xff80000000417802 */ /* 0x000fe20000000f00 */
[----:B------:R-:W-:Y:S01]  /*0a60*/  IMAD.MOV.U32 R68, RZ, RZ, -0x800000 ;  /* 0xff800000ff447424 */ /* 0x000fe200078e00ff */
[----:B------:R-:W-:Y:S01]  /*0a70*/  MOV R67, 0xff800000 ;  /* 0xff80000000437802 */ /* 0x000fe20000000f00 */
[----:B------:R-:W-:Y:S01]  /*0a80*/  IMAD.SHL.U32 R80, R0, 0x2, RZ ;  /* 0x0000000200507824 */ /* 0x000fe200078e00ff */
[----:B------:R-:W-:Y:S02]  /*0a90*/  MOV R76, 0x3f800000 ;  /* 0x3f800000004c7802 */ /* 0x000fe40000000f00 */
[----:B------:R-:W-:-:S02]  /*0aa0*/  MOV R15, 0x3f800000 ;  /* 0x3f800000000f7802 */ /* 0x000fc40000000f00 */
[C---:B------:R-:W-:Y:S02]  /*0ab0*/  LOP3.LUT R85, R0.reuse, 0x60, RZ, 0xc0, !PT ;  /* 0x0000006000557812 */ /* 0x040fe400078ec0ff */
[C---:B------:R-:W-:Y:S02]  /*0ac0*/  LOP3.LUT R84, R0.reuse, 0x1c, RZ, 0xc0, !PT ;  /* 0x0000001c00547812 */ /* 0x040fe400078ec0ff */
[----:B------:R-:W-:Y:S02]  /*0ad0*/  SHF.L.U32 R79, R0, 0x3, RZ ;  /* 0x00000003004f7819 */ /* 0x000fe400000006ff */
[----:B------:R-:W-:Y:S01]  /*0ae0*/  SHF.L.U32 R78, R82, 0x5, RZ ;  /* 0x00000005524e7819 */ /* 0x000fe200000006ff */
[----:B--2---:R-:W-:Y:S04]  /*0af0*/  STS.U16 [R5+0x800], R18 ;  /* 0x0008001205007388 */ /* 0x004fe80000000400 */
[----:B---3--:R-:W-:Y:S04]  /*0b00*/  STS.U16 [R5+0x1000], R22 ;  /* 0x0010001605007388 */ /* 0x008fe80000000400 */
[----:B----4-:R-:W-:Y:S04]  /*0b10*/  STS.U16 [R5+0x1800], R6 ;  /* 0x0018000605007388 */ /* 0x010fe80000000400 */
[----:B-----5:R-:W-:Y:S04]  /*0b20*/  STS.U16 [R5], R4 ;  /* 0x0000000405007388 */ /* 0x020fe80000000400 */
[----:B------:R-:W-:Y:S04]  /*0b30*/  STS.U16 [R7+0x100], R26 ;  /* 0x0001001a07007388 */ /* 0x000fe80000000400 */
[----:B------:R-:W-:Y:S04]  /*0b40*/  STS.U16 [R7+0x900], R36 ;  /* 0x0009002407007388 */ /* 0x000fe80000000400 */
[----:B------:R-:W-:Y:S04]  /*0b50*/  STS.U16 [R7+0x1100], R8 ;  /* 0x0011000807007388 */ /* 0x000fe80000000400 */
[----:B------:R0:W-:Y:S04]  /*0b60*/  STS.U16 [R7+0x1900], R56 ;  /* 0x0019003807007388 */ /* 0x0001e80000000400 */
[----:B------:R-:W-:Y:S04]  /*0b70*/  STS.U16 [R9+0x200], R28 ;  /* 0x0002001c09007388 */ /* 0x000fe80000000400 */
[----:B------:R-:W-:Y:S01]  /*0b80*/  STS.U16 [R9+0xa00], R38 ;  /* 0x000a002609007388 */ /* 0x000fe20000000400 */
[----:B0-----:R-:W-:-:S03]  /*0b90*/  LOP3.LUT R7, R5, 0x50, RZ, 0x3c, !PT ;  /* 0x0000005005077812 */ /* 0x001fc600078e3cff */
[----:B------:R-:W-:Y:S04]  /*0ba0*/  STS.U16 [R9+0x1200], R10 ;  /* 0x0012000a09007388 */ /* 0x000fe80000000400 */
[----:B------:R0:W-:Y:S04]  /*0bb0*/  STS.U16 [R9+0x1a00], R54 ;  /* 0x001a003609007388 */ /* 0x0001e80000000400 */
[----:B------:R-:W-:Y:S04]  /*0bc0*/  STS.U16 [R11+0x300], R12 ;  /* 0x0003000c0b007388 */ /* 0x000fe80000000400 */
[----:B------:R-:W-:Y:S01]  /*0bd0*/  STS.U16 [R11+0xb00], R40 ;  /* 0x000b00280b007388 */ /* 0x000fe20000000400 */
[----:B0-----:R-:W-:-:S02]  /*0be0*/  LOP3.LUT R9, R5, 0x60, RZ, 0x3c, !PT ;  /* 0x0000006005097812 */ /* 0x001fc400078e3cff */
[----:B------:R-:W-:Y:S01]  /*0bf0*/  LOP3.LUT R5, R5, 0x70, RZ, 0x3c, !PT ;  /* 0x0000007005057812 */ /* 0x000fe200078e3cff */
[----:B------:R-:W-:Y:S04]  /*0c00*/  STS.U16 [R11+0x1300], R14 ;  /* 0x0013000e0b007388 */ /* 0x000fe80000000400 */
        /* <DEDUP_REMOVED lines=8> */
[----:B------:R0:W-:Y:S04]  /*0c90*/  STS.U16 [R7+0x1d00], R64 ;  /* 0x001d004007007388 */ /* 0x0001e80000000400 */
[----:B------:R-:W-:Y:S04]  /*0ca0*/  STS.U16 [R9+0x600], R16 ;  /* 0x0006001009007388 */ /* 0x000fe80000000400 */
[----:B------:R1:W-:Y:S04]  /*0cb0*/  STS.U16 [R9+0xe00], R44 ;  /* 0x000e002c09007388 */ /* 0x0003e80000000400 */
[----:B------:R-:W-:Y:S04]  /*0cc0*/  STS.U16 [R9+0x1600], R50 ;  /* 0x0016003209007388 */ /* 0x000fe80000000400 */
[----:B------:R2:W-:Y:S04]  /*0cd0*/  STS.U16 [R9+0x1e00], R62 ;  /* 0x001e003e09007388 */ /* 0x0005e80000000400 */
[----:B------:R-:W-:Y:S04]  /*0ce0*/  STS.U16 [R5+0x1700], R52 ;  /* 0x0017003405007388 */ /* 0x000fe80000000400 */
[----:B------:R-:W-:Y:S01]  /*0cf0*/  STS.U16 [R5+0x1f00], R66 ;  /* 0x001f004205007388 */ /* 0x000fe20000000400 */
[----:B0-----:R-:W-:Y:S01]  /*0d00*/  MOV R64, 0xff800000 ;  /* 0xff80000000407802 */ /* 0x001fe20000000f00 */
[----:B-1----:R-:W-:Y:S01]  /*0d10*/  CS2R R44, SRZ ;  /* 0x00000000002c7805 */ /* 0x002fe2000001ff00 */
[----:B------:R-:W-:Y:S01]  /*0d20*/  MOV R14, 0x3f800000 ;  /* 0x3f800000000e7802 */ /* 0x000fe20000000f00 */
[----:B------:R0:W-:Y:S01]  /*0d30*/  STS.U16 [R5+0x700], R34 ;  /* 0x0007002205007388 */ /* 0x0001e20000000400 */
[----:B------:R-:W-:Y:S01]  /*0d40*/  CS2R R60, SRZ ;  /* 0x00000000003c7805 */ /* 0x000fe2000001ff00 */
[----:B--2---:R-:W-:Y:S01]  /*0d50*/  CS2R R62, SRZ ;  /* 0x00000000003e7805 */ /* 0x004fe2000001ff00 */
[----:B------:R-:W-:Y:S01]  /*0d60*/  CS2R R24, SRZ ;  /* 0x0000000000187805 */ /* 0x000fe2000001ff00 */
[----:B------:R1:W-:Y:S01]  /*0d70*/  STS.U16 [R5+0xf00], R46 ;  /* 0x000f002e05007388 */ /* 0x0003e20000000400 */
[----:B------:R-:W-:Y:S01]  /*0d80*/  CS2R R26, SRZ ;  /* 0x00000000001a7805 */ /* 0x000fe2000001ff00 */
[----:B------:R-:W-:Y:S01]  /*0d90*/  CS2R R56, SRZ ;  /* 0x0000000000387805 */ /* 0x000fe2000001ff00 */
[----:B------:R-:W-:Y:S01]  /*0da0*/  CS2R R58, SRZ ;  /* 0x00000000003a7805 */ /* 0x000fe2000001ff00 */
[----:B------:R-:W-:Y:S01]  /*0db0*/  CS2R R28, SRZ ;  /* 0x00000000001c7805 */ /* 0x000fe2000001ff00 */
[----:B------:R-:W-:Y:S01]  /*0dc0*/  CS2R R30, SRZ ;  /* 0x00000000001e7805 */ /* 0x000fe2000001ff00 */
[----:B------:R-:W-:Y:S01]  /*0dd0*/  CS2R R32, SRZ ;  /* 0x0000000000207805 */ /* 0x000fe2000001ff00 */
[----:B0-----:R-:W-:Y:S01]  /*0de0*/  CS2R R34, SRZ ;  /* 0x0000000000227805 */ /* 0x001fe2000001ff00 */
[----:B------:R-:W-:Y:S01]  /*0df0*/  CS2R R36, SRZ ;  /* 0x0000000000247805 */ /* 0x000fe2000001ff00 */
[----:B------:R-:W-:Y:S01]  /*0e00*/  CS2R R38, SRZ ;  /* 0x0000000000267805 */ /* 0x000fe2000001ff00 */
[----:B-1----:R-:W-:Y:S01]  /*0e10*/  CS2R R46, SRZ ;  /* 0x00000000002e7805 */ /* 0x002fe2000001ff00 */
[----:B------:R-:W-:Y:S01]  /*0e20*/  CS2R R40, SRZ ;  /* 0x0000000000287805 */ /* 0x000fe2000001ff00 */
[----:B------:R-:W-:Y:S01]  /*0e30*/  CS2R R42, SRZ ;  /* 0x00000000002a7805 */ /* 0x000fe2000001ff00 */
[----:B------:R-:W-:Y:S05]  /*0e40*/  @!P0 BRA `(.L_x_0) ;  /* 0x0000193000008947 */ /* 0x000fea0003800000 */
[----:B------:R-:W-:Y:S01]  /*0e50*/  SHF.R.U32.HI R5, RZ, 0x1, R85 ;  /* 0x00000001ff057819 */ /* 0x000fe20000011655 */
[----:B------:R-:W-:Y:S01]  /*0e60*/  IMAD.MOV.U32 R90, RZ, RZ, -0x800000 ;  /* 0xff800000ff5a7424 */ /* 0x000fe200078e00ff */
[----:B------:R-:W-:Y:S01]  /*0e70*/  LOP3.LUT R8, R0, 0xf, RZ, 0xc0, !PT ;  /* 0x0000000f00087812 */ /* 0x000fe200078ec0ff */
[----:B------:R-:W-:Y:S01]  /*0e80*/  IMAD.MOV.U32 R76, RZ, RZ, 0x3f800000 ;  /* 0x3f800000ff4c7424 */ /* 0x000fe200078e00ff */
[----:B------:R-:W-:Y:S01]  /*0e90*/  LEA.HI R4, R84, R5, RZ, 0x1e ;  /* 0x0000000554047211 */ /* 0x000fe200078ff0ff */
[----:B------:R-:W-:Y:S01]  /*0ea0*/  IMAD R5, R2, c[0x0][0x1a0], RZ ;  /* 0x0000680002057a24 */ /* 0x000fe200078e02ff */
[----:B------:R-:W-:Y:S01]  /*0eb0*/  LOP3.LUT R6, R0, 0x1f, RZ, 0xc0, !PT ;  /* 0x0000001f00067812 */ /* 0x000fe200078ec0ff */
[----:B------:R-:W-:Y:S01]  /*0ec0*/  IMAD R10, R8, c[0x0][0x1b4], RZ ;  /* 0x00006d00080a7a24 */ /* 0x000fe200078e02ff */
[----:B------:R-:W-:Y:S01]  /*0ed0*/  IADD3 R4, R3, R4, RZ ;  /* 0x0000000403047210 */ /* 0x000fe20007ffe0ff */
[----:B------:R-:W-:Y:S01]  /*0ee0*/  IMAD R3, R2, c[0x0][0x1b0], RZ ;  /* 0x00006c0002037a24 */ /* 0x000fe200078e02ff */
[----:B------:R-:W-:Y:S01]  /*0ef0*/  LOP3.LUT R11, R80, 0x10, RZ, 0xc0, !PT ;  /* 0x00000010500b7812 */ /* 0x000fe200078ec0ff */
[----:B------:R-:W-:Y:S01]  /*0f00*/  IMAD R7, R6, c[0x0][0x1a8], RZ ;  /* 0x00006a0006077a24 */ /* 0x000fe200078e02ff */
[----:B------:R-:W-:Y:S01]  /*0f10*/  LOP3.LUT R9, R0, 0x7, RZ, 0xc0, !PT ;  /* 0x0000000700097812 */ /* 0x000fe200078ec0ff */
[----:B------:R-:W-:Y:S01]  /*0f20*/  IMAD.MOV.U32 R92, RZ, RZ, -0x800000 ;  /* 0xff800000ff5c7424 */ /* 0x000fe200078e00ff */
[----:B------:R-:W-:Y:S01]  /*0f30*/  LOP3.LUT R16, R79, 0x30, RZ, 0xc0, !PT ;  /* 0x000000304f107812 */ /* 0x000fe200078ec0ff */
[----:B------:R-:W-:Y:S01]  /*0f40*/  CS2R R44, SRZ ;  /* 0x00000000002c7805 */ /* 0x000fe2000001ff00 */
[----:B------:R-:W-:Y:S01]  /*0f50*/  LOP3.LUT R14, R11, 0x60, R0, 0xf8, !PT ;  /* 0x000000600b0e7812 */ /* 0x000fe200078ef800 */
[----:B------:R-:W-:Y:S01]  /*0f60*/  IMAD.SHL.U32 R11, R10, 0x2, RZ ;  /* 0x000000020a0b7824 */ /* 0x000fe200078e00ff */
[----:B------:R-:W-:Y:S01]  /*0f70*/  SHF.L.U32 R8, R3, 0x1, RZ ;  /* 0x0000000103087819 */ /* 0x000fe200000006ff */
[----:B------:R-:W-:Y:S01]  /*0f80*/  IMAD R17, R9, 0x40, R16 ;  /* 0x0000004009117824 */ /* 0x000fe200078e0210 */
[----:B------:R-:W-:Y:S01]  /*0f90*/  SHF.L.U32 R6, R5, 0x1, RZ ;  /* 0x0000000105067819 */ /* 0x000fe200000006ff */
[----:B------:R-:W-:Y:S01]  /*0fa0*/  IMAD R13, R9, 0x110, RZ ;  /* 0x00000110090d7824 */ /* 0x000fe200078e02ff */
[C---:B------:R-:W-:Y:S01]  /*0fb0*/  SHF.L.U32 R9, R7.reuse, 0x1, RZ ;  /* 0x0000000107097819 */ /* 0x040fe200000006ff */
[----:B------:R-:W-:Y:S01]  /*0fc0*/  IMAD.HI R7, R7, 0x2, RZ ;  /* 0x0000000207077827 */ /* 0x000fe200078e02ff */
[----:B------:R-:W-:Y:S01]  /*0fd0*/  LOP3.LUT R12, R0, 0x10, RZ, 0xc0, !PT ;  /* 0x00000010000c7812 */ /* 0x000fe200078ec0ff */
[----:B------:R-:W-:Y:S01]  /*0fe0*/  CS2R R46, SRZ ;  /* 0x00000000002e7805 */ /* 0x000fe2000001ff00 */
[----:B------:R-:W-:Y:S01]  /*0ff0*/  IADD3 R88, P2, P3, R11, c[0x0][0x170], R8 ;  /* 0x00005c000b587a10 */ /* 0x000fe20007b5e008 */
[----:B------:R-:W-:Y:S01]  /*1000*/  IMAD.HI R10, R10, 0x2, RZ ;  /* 0x000000020a0a7827 */ /* 0x000fe200078e02ff */
[----:B------:R-:W-:Y:S01]  /*1010*/  SHF.R.U32.HI R8, RZ, 0x5, R0 ;  /* 0x00000005ff087819 */ /* 0x000fe20000011600 */
[----:B------:R-:W-:Y:S01]  /*1020*/  CS2R R60, SRZ ;  /* 0x00000000003c7805 */ /* 0x000fe2000001ff00 */
[----:B------:R-:W-:Y:S01]  /*1030*/  IADD3 R106, P0, P1, R9, c[0x0][0x168], R6 ;  /* 0x00005a00096a7a10 */ /* 0x000fe2000791e006 */
[----:B------:R-:W-:Y:S01]  /*1040*/  IMAD.HI R6, R5, 0x2, RZ ;  /* 0x0000000205067827 */ /* 0x000fe200078e02ff */
[----:B------:R-:W-:Y:S01]  /*1050*/  SHF.L.U32 R9, R12, 0x7, RZ ;  /* 0x000000070c097819 */ /* 0x000fe200000006ff */
[----:B------:R-:W-:Y:S01]  /*1060*/  CS2R R62, SRZ ;  /* 0x00000000003e7805 */ /* 0x000fe2000001ff00 */
[----:B------:R-:W-:Y:S01]  /*1070*/  LOP3.LUT R14, R13, R14, RZ, 0x3c, !PT ;  /* 0x0000000e0d0e7212 */ /* 0x000fe200078e3cff */
[----:B------:R-:W-:Y:S01]  /*1080*/  CS2R R24, SRZ ;  /* 0x0000000000187805 */ /* 0x000fe2000001ff00 */
[----:B------:R-:W-:Y:S01]  /*1090*/  SGXT.U32 R8, R8, 0x2 ;  /* 0x000000020808781a */ /* 0x000fe20000000000 */
[----:B------:R-:W-:Y:S01]  /*10a0*/  IMAD R13, R12, -0x70, R9 ;  /* 0xffffff900c0d7824 */ /* 0x000fe200078e0209 */
[----:B------:R-:W-:Y:S01]  /*10b0*/  SHF.R.U32.HI R11, RZ, 0x4, R0 ;  /* 0x00000004ff0b7819 */ /* 0x000fe20000011600 */
[----:B------:R-:W-:Y:S01]  /*10c0*/  CS2R R26, SRZ ;  /* 0x00000000001a7805 */ /* 0x000fe2000001ff00 */
[----:B------:R-:W-:Y:S01]  /*10d0*/  IADD3 R5, R9, R14, RZ ;  /* 0x0000000e09057210 */ /* 0x000fe20007ffe0ff */
[----:B------:R-:W-:Y:S01]  /*10e0*/  IMAD R8, R8, c[0x0][0x1a4], RZ ;  /* 0x0000690008087a24 */ /* 0x000fe200078e02ff */
[----:B------:R-:W-:Y:S01]  /*10f0*/  IADD3.X R16, R7, c[0x0][0x16c], R6, P0, P1 ;  /* 0x00005b0007107a10 */ /* 0x000fe200007e2406 */
[----:B------:R-:W-:Y:S01]  /*1100*/  IMAD.HI R7, R3, 0x2, RZ ;  /* 0x0000000203077827 */ /* 0x000fe200078e02ff */
[----:B------:R-:W-:Y:S01]  /*1110*/  MOV R12, c[0x0][0x1a4] ;  /* 0x00006900000c7a02 */ /* 0x000fe20000000f00 */
[----:B------:R-:W-:Y:S01]  /*1120*/  CS2R R56, SRZ ;  /* 0x0000000000387805 */ /* 0x000fe2000001ff00 */
[----:B------:R-:W-:Y:S01]  /*1130*/  SHF.R.S32.HI R9, RZ, 0x2, R0 ;  /* 0x00000002ff097819 */ /* 0x000fe20000011400 */
[----:B------:R-:W-:Y:S01]  /*1140*/  CS2R R58, SRZ ;  /* 0x00000000003a7805 */ /* 0x000fe2000001ff00 */
[----:B------:R-:W-:Y:S01]  /*1150*/  SGXT.U32 R6, R11, 0x3 ;  /* 0x000000030b06781a */ /* 0x000fe20000000000 */
[----:B------:R-:W-:Y:S01]  /*1160*/  IMAD R3, R12, 0x4, R8 ;  /* 0x000000040c037824 */ /* 0x000fe200078e0208 */
[----:B------:R-:W-:Y:S01]  /*1170*/  SGXT R9, R9, 0x1 ;  /* 0x000000010909781a */ /* 0x000fe20000000200 */
[----:B------:R-:W-:Y:S01]  /*1180*/  CS2R R28, SRZ ;  /* 0x00000000001c7805 */ /* 0x000fe2000001ff00 */
[----:B------:R-:W-:Y:S01]  /*1190*/  MOV R15, c[0x0][0x1b8] ;  /* 0x00006e00000f7a02 */ /* 0x000fe20000000f00 */
[----:B------:R-:W-:Y:S01]  /*11a0*/  IMAD R11, R6, c[0x0][0x1b8], RZ ;  /* 0x00006e00060b7a24 */ /* 0x000fe200078e02ff */
[----:B------:R-:W-:Y:S01]  /*11b0*/  LOP3.LUT R9, R78, 0x90, R9, 0xf8, !PT ;  /* 0x000000904e097812 */ /* 0x000fe200078ef809 */
[----:B------:R-:W-:Y:S01]  /*11c0*/  CS2R R30, SRZ ;  /* 0x00000000001e7805 */ /* 0x000fe2000001ff00 */
[----:B------:R-:W-:Y:S01]  /*11d0*/  IADD3.X R14, R10, c[0x0][0x174], R7, P2, P3 ;  /* 0x00005d000a0e7a10 */ /* 0x000fe200017e6407 */
[----:B------:R-:W-:Y:S01]  /*11e0*/  IMAD R10, R15, 0x8, R11 ;  /* 0x000000080f0a7824 */ /* 0x000fe200078e020b */
[C---:B------:R-:W-:Y:S01]  /*11f0*/  LEA R7, R12.reuse, R3, 0x2 ;  /* 0x000000030c077211 */ /* 0x040fe200078e10ff */
[----:B------:R-:W-:Y:S01]  /*1200*/  CS2R R32, SRZ ;  /* 0x0000000000207805 */ /* 0x000fe2000001ff00 */
[----:B------:R-:W-:Y:S01]  /*1210*/  LOP3.LUT R6, R9, 0x10, R80, 0x78, !PT ;  /* 0x0000001009067812 */ /* 0x000fe200078e7850 */
[----:B------:R-:W-:Y:S01]  /*1220*/  CS2R R34, SRZ ;  /* 0x0000000000227805 */ /* 0x000fe2000001ff00 */
[----:B------:R-:W-:Y:S01]  /*1230*/  LEA R9, R12, R7, 0x2 ;  /* 0x000000070c097211 */ /* 0x000fe200078e10ff */
[----:B------:R-:W-:Y:S01]  /*1240*/  CS2R R36, SRZ ;  /* 0x0000000000247805 */ /* 0x000fe2000001ff00 */
[----:B------:R-:W-:Y:S01]  /*1250*/  LEA R110, P1, R3, R106, 0x1 ;  /* 0x0000006a036e7211 */ /* 0x000fe200078208ff */
[----:B------:R-:W-:Y:S01]  /*1260*/  CS2R R38, SRZ ;  /* 0x0000000000267805 */ /* 0x000fe2000001ff00 */
[----:B------:R-:W-:Y:S01]  /*1270*/  LEA R12, R15, R10, 0x3 ;  /* 0x0000000a0f0c7211 */ /* 0x000fe200078e18ff */
[----:B------:R-:W-:Y:S01]  /*1280*/  CS2R R40, SRZ ;  /* 0x0000000000287805 */ /* 0x000fe2000001ff00 */
[-C--:B------:R-:W-:Y:S01]  /*1290*/  LEA R112, P0, R8, R106.reuse, 0x1 ;  /* 0x0000006a08707211 */ /* 0x080fe200078008ff */
[----:B------:R-:W-:Y:S01]  /*12a0*/  CS2R R42, SRZ ;  /* 0x00000000002a7805 */ /* 0x000fe2000001ff00 */
[-C--:B------:R-:W-:Y:S01]  /*12b0*/  LEA R108, P2, R7, R106.reuse, 0x1 ;  /* 0x0000006a076c7211 */ /* 0x080fe200078408ff */
[----:B------:R-:W-:Y:S01]  /*12c0*/  UMOV UR4, URZ ;  /* 0x0000003f00047c82 */ /* 0x000fe20008000000 */
[----:B------:R-:W-:Y:S01]  /*12d0*/  LEA R106, P3, R9, R106, 0x1 ;  /* 0x0000006a096a7211 */ /* 0x000fe200078608ff */
[----:B------:R-:W-:Y:S01]  /*12e0*/  UMOV UR5, URZ ;  /* 0x0000003f00057c82 */ /* 0x000fe20008000000 */
[----:B------:R-:W-:-:S02]  /*12f0*/  LEA.HI.X.SX32 R111, R3, R16, 0x1, P1 ;  /* 0x00000010036f7211 */ /* 0x000fc400008f0eff */
[----:B------:R-:W-:Y:S02]  /*1300*/  LEA R3, R15, R12, 0x3 ;  /* 0x0000000c0f037211 */ /* 0x000fe400078e18ff */
[-C--:B------:R-:W-:Y:S02]  /*1310*/  LEA.HI.X.SX32 R113, R8, R16.reuse, 0x1, P0 ;  /* 0x0000001008717211 */ /* 0x080fe400000f0eff */
[-C--:B------:R-:W-:Y:S02]  /*1320*/  LEA.HI.X.SX32 R109, R7, R16.reuse, 0x1, P2 ;  /* 0x00000010076d7211 */ /* 0x080fe400010f0eff */
[----:B------:R-:W-:Y:S02]  /*1330*/  LEA.HI.X.SX32 R107, R9, R16, 0x1, P3 ;  /* 0x00000010096b7211 */ /* 0x000fe400018f0eff */
[-C--:B------:R-:W-:Y:S02]  /*1340*/  LEA R104, P0, R11, R88.reuse, 0x1 ;  /* 0x000000580b687211 */ /* 0x080fe400078008ff */
[----:B------:R-:W-:-:S02]  /*1350*/  LEA R102, P1, R10, R88, 0x1 ;  /* 0x000000580a667211 */ /* 0x000fc400078208ff */
[-C--:B------:R-:W-:Y:S02]  /*1360*/  LEA R100, P2, R12, R88.reuse, 0x1 ;  /* 0x000000580c647211 */ /* 0x080fe400078408ff */
[C---:B------:R-:W-:Y:S02]  /*1370*/  LEA R88, P3, R3.reuse, R88, 0x1 ;  /* 0x0000005803587211 */ /* 0x040fe400078608ff */
[-C--:B------:R-:W-:Y:S02]  /*1380*/  LEA.HI.X.SX32 R103, R10, R14.reuse, 0x1, P1 ;  /* 0x0000000e0a677211 */ /* 0x080fe400008f0eff */
[----:B------:R-:W-:Y:S02]  /*1390*/  LEA.HI.X.SX32 R89, R3, R14, 0x1, P3 ;  /* 0x0000000e03597211 */ /* 0x000fe400018f0eff */
[----:B------:R-:W-:Y:S02]  /*13a0*/  SHF.R.S32.HI R3, RZ, 0x6, R0 ;  /* 0x00000006ff037819 */ /* 0x000fe40000011400 */
[----:B------:R-:W-:-:S02]  /*13b0*/  IADD3 R6, R6, R13, RZ ;  /* 0x0000000d06067210 */ /* 0x000fc40007ffe0ff */
[----:B------:R-:W-:Y:S02]  /*13c0*/  SGXT R3, R3, 0x1 ;  /* 0x000000010303781a */ /* 0x000fe40000000200 */
[-C--:B------:R-:W-:Y:S02]  /*13d0*/  LEA.HI.X.SX32 R105, R11, R14.reuse, 0x1, P0 ;  /* 0x0000000e0b697211 */ /* 0x080fe400000f0eff */
[----:B------:R-:W-:Y:S02]  /*13e0*/  LOP3.LUT R3, R3, 0x90, RZ, 0xc0, !PT ;  /* 0x0000009003037812 */ /* 0x000fe400078ec0ff */
[----:B------:R-:W-:Y:S02]  /*13f0*/  LEA.HI.X.SX32 R101, R12, R14, 0x1, P2 ;  /* 0x0000000e0c657211 */ /* 0x000fe400010f0eff */
[----:B------:R-:W-:Y:S02]  /*1400*/  LOP3.LUT R10, R3, 0x7e, R80, 0x78, !PT ;  /* 0x0000007e030a7812 */ /* 0x000fe400078e7850 */
[----:B------:R-:W-:-:S02]  /*1410*/  MOV R77, 0x3f800000 ;  /* 0x3f800000004d7802 */ /* 0x000fc40000000f00 */
[----:B------:R-:W-:Y:S02]  /*1420*/  MOV R8, RZ ;  /* 0x000000ff00087202 */ /* 0x000fe40000000f00 */
[----:B------:R-:W-:Y:S02]  /*1430*/  MOV R7, RZ ;  /* 0x000000ff00077202 */ /* 0x000fe40000000f00 */
[----:B------:R-:W-:Y:S02]  /*1440*/  MOV R15, 0x3f800000 ;  /* 0x3f800000000f7802 */ /* 0x000fe40000000f00 */
[----:B------:R-:W-:Y:S02]  /*1450*/  MOV R14, 0x3f800000 ;  /* 0x3f800000000e7802 */ /* 0x000fe40000000f00 */
[----:B------:R-:W-:Y:S02]  /*1460*/  MOV R91, 0xff800000 ;  /* 0xff800000005b7802 */ /* 0x000fe40000000f00 */
[----:B------:R-:W-:-:S02]  /*1470*/  MOV R87, 0xff800000 ;  /* 0xff80000000577802 */ /* 0x000fc40000000f00 */
[----:B------:R-:W-:Y:S02]  /*1480*/  LOP3.LUT R9, R17, 0x30, R80, 0x78, !PT ;  /* 0x0000003011097812 */ /* 0x000fe400078e7850 */
[C---:B------:R-:W-:Y:S02]  /*1490*/  IADD3 R11, R4.reuse, 0x48, RZ ;  /* 0x00000048040b7810 */ /* 0x040fe40007ffe0ff */
[C---:B------:R-:W-:Y:S02]  /*14a0*/  IADD3 R12, R4.reuse, 0x40, RZ ;  /* 0x00000040040c7810 */ /* 0x040fe40007ffe0ff */
[----:B------:R-:W-:Y:S02]  /*14b0*/  IADD3 R13, R4, 0x8, RZ ;  /* 0x00000008040d7810 */ /* 0x000fe40007ffe0ff */
[----:B------:R-:W-:Y:S02]  /*14c0*/  LOP3.LUT R3, R10, 0x20, RZ, 0x3c, !PT ;  /* 0x000000200a037812 */ /* 0x000fe400078e3cff */
.L_x_1:
[----:B------:R-:W-:-:S04]  /*14d0*/  IMAD.WIDE R16, R8, 0x2, R112 ;  /* 0x0000000208107825 */ /* 0x000fc800078e0270 */
[C---:B------:R-:W-:Y:S02]  /*14e0*/  IMAD.WIDE R20, R8.reuse, 0x2, R108 ;  /* 0x0000000208147825 */ /* 0x040fe400078e026c */
[----:B------:R-:W2:Y:S02]  /*14f0*/  LDG.E.U16 R17, [R16.64] ;  /* 0x0000000610117981 */ /* 0x000ea4000c1e1500 */
[C---:B------:R-:W-:Y:S02]  /*1500*/  IMAD.WIDE R18, R8.reuse, 0x2, R110 ;  /* 0x0000000208127825 */ /* 0x040fe400078e026e */
[----:B------:R-:W3:Y:S02]  /*1510*/  LDG.E.U16 R21, [R20.64] ;  /* 0x0000000614157981 */ /* 0x000ee4000c1e1500 */
[----:B------:R-:W-:Y:S02]  /*1520*/  IMAD.WIDE R22, R8, 0x2, R106 ;  /* 0x0000000208167825 */ /* 0x000fe400078e026a */
[----:B------:R-:W4:Y:S04]  /*1530*/  LDG.E.U16 R18, [R18.64] ;  /* 0x0000000612127981 */ /* 0x000f28000c1e1500 */
[----:B------:R-:W5:Y:S04]  /*1540*/  LDG.E.U16 R22, [R22.64] ;  /* 0x0000000616167981 */ /* 0x000f68000c1e1500 */
[----:B------:R-:W-:Y:S01]  /*1550*/  BAR.SYNC.DEFER_BLOCKING 0x0 ;  /* 0x0000000000007b1d */ /* 0x000fe20000010000 */
[----:B------:R-:W-:-:S04]  /*1560*/  IMAD.WIDE R68, R7, 0x2, R104 ;  /* 0x0000000207447825 */ /* 0x000fc800078e0268 */
[----:B------:R-:W-:-:S04]  /*1570*/  IMAD.WIDE R96, R7, 0x2, R100 ;  /* 0x0000000207607825 */ /* 0x000fc800078e0264 */
[----:B------:R-:W-:-:S04]  /*1580*/  IMAD.WIDE R98, R7, 0x2, R88 ;  /* 0x0000000207627825 */ /* 0x000fc800078e0258 */
[----:B------:R-:W-:Y:S01]  /*1590*/  IMAD.WIDE R70, R7, 0x2, R102 ;  /* 0x0000000207467825 */ /* 0x000fe200078e0266 */
[----:B--2---:R-:W-:Y:S04]  /*15a0*/  STS.U16 [R10+0x2000], R17 ;  /* 0x002000110a007388 */ /* 0x004fe80000000400 */
[----:B---3--:R-:W-:Y:S04]  /*15b0*/  STS.U16 [R10+0x2200], R21 ;  /* 0x002200150a007388 */ /* 0x008fe80000000400 */
[----:B----4-:R-:W-:Y:S04]  /*15c0*/  STS.U16 [R3+0x2100], R18 ;  /* 0x0021001203007388 */ /* 0x010fe80000000400 */
[----:B-----5:R-:W-:Y:S04]  /*15d0*/  STS.U16 [R3+0x2300], R22 ;  /* 0x0023001603007388 */ /* 0x020fe80000000400 */
[----:B------:R-:W-:Y:S06]  /*15e0*/  BAR.SYNC.DEFER_BLOCKING 0x0 ;  /* 0x0000000000007b1d */ /* 0x000fec0000010000 */
[----:B------:R0:W2:Y:S04]  /*15f0*/  LDG.E.U16 R93, [R68.64] ;  /* 0x00000006445d7981 */ /* 0x0000a8000c1e1500 */
[----:B------:R0:W3:Y:S04]  /*1600*/  LDG.E.U16 R95, [R70.64] ;  /* 0x00000006465f7981 */ /* 0x0000e8000c1e1500 */
[----:B------:R1:W4:Y:S04]  /*1610*/  LDG.E.U16 R97, [R96.64] ;  /* 0x0000000660617981 */ /* 0x000328000c1e1500 */
[----:B------:R5:W2:Y:S04]  /*1620*/  LDG.E.U16 R99, [R98.64] ;  /* 0x0000000662637981 */ /* 0x000aa8000c1e1500 */
[----:B------:R-:W-:Y:S04]  /*1630*/  LDSM.16.MT88.4 R48, [R5] ;  /* 0x000000000530783b */ /* 0x000fe80000004200 */
[----:B------:R-:W1:Y:S04]  /*1640*/  LDSM.16.M88.4 R20, [R9+0x2000] ;  /* 0x002000000914783b */ /* 0x000e680000000200 */
[----:B------:R-:W5:Y:S04]  /*1650*/  LDSM.16.M88.4 R16, [R9+0x2200] ;  /* 0x002200000910783b */ /* 0x000f680000000200 */
[----:B------:R-:W5:Y:S04]  /*1660*/  LDSM.16.MT88.4 R52, [R5+0x1000] ;  /* 0x001000000534783b */ /* 0x000f680000004200 */
[----:B------:R-:W5:Y:S04]  /*1670*/  LDSM.16.MT88.4 R72, [R5+0x80] ;  /* 0x000080000548783b */ /* 0x000f680000004200 */
[----:B0-----:R-:W0:Y:S04]  /*1680*/  LDSM.16.MT88.4 R68, [R5+0x1080] ;  /* 0x001080000544783b */ /* 0x001e280000004200 */
[----:B------:R-:W-:Y:S01]  /*1690*/  BAR.SYNC.DEFER_BLOCKING 0x0 ;  /* 0x0000000000007b1d */ /* 0x000fe20000010000 */
[C---:B-1----:R-:W-:Y:S08]  /*16a0*/  HMMA.16816.F32 R64, R48.reuse, R20, RZ ;  /* 0x000000143040723c */ /* 0x042ff000000018ff */
[----:B-----5:R-:W-:Y:S11]  /*16b0*/  HMMA.16816.F32 R48, R48, R16, RZ ;  /* 0x000000103030723c */ /* 0x020ff600000018ff */
[----:B------:R-:W-:Y:S05]  /*16c0*/  @!UPT UIADD3 URZ, URZ, URZ, URZ ;  /* 0x0000003f3f3ff290 */ /* 0x000fea000fffe03f */
[C---:B------:R-:W-:Y:S08]  /*16d0*/  HMMA.16816.F32 R64, R52.reuse, R22, R64 ;  /* 0x000000163440723c */ /* 0x040ff00000001840 */
[----:B------:R-:W-:Y:S08]  /*16e0*/  HMMA.16816.F32 R52, R52, R18, R48 ;  /* 0x000000123434723c */ /* 0x000ff00000001830 */
[C---:B------:R-:W-:Y:S07]  /*16f0*/  HMMA.16816.F32 R48, R72.reuse, R20, RZ ;  /* 0x000000144830723c */ /* 0x040fee00000018ff */
[----:B------:R-:W-:Y:S01]  /*1700*/  LEA R20, P1, R82, UR4, 0x1 ;  /* 0x0000000452147c11 */ /* 0x000fe2000f8208ff */
[----:B------:R-:W-:Y:S03]  /*1710*/  HMMA.16816.F32 R72, R72, R16, RZ ;  /* 0x000000104848723c */ /* 0x000fe600000018ff */
[----:B------:R-:W-:-:S02]  /*1720*/  ISETP.GT.U32.AND P0, PT, R20, R4, PT ;  /* 0x000000041400720c */ /* 0x000fc40003f04070 */
[C---:B------:R-:W-:Y:S02]  /*1730*/  IADD3 R21, P4, R20.reuse, 0x8, RZ ;  /* 0x0000000814157810 */ /* 0x040fe40007f9e0ff */
[----:B------:R-:W-:Y:S02]  /*1740*/  IADD3.X R17, RZ, UR5, RZ, P1, !PT ;  /* 0x00000005ff117c10 */ /* 0x000fe40008ffe4ff */
[-C--:B------:R-:W-:Y:S01]  /*1750*/  ISETP.GE.U32.AND P2, PT, R20, R4.reuse, PT ;  /* 0x000000041400720c */ /* 0x080fe20003f46070 */
[----:B------:R-:W-:Y:S01]  /*1760*/  FMUL R64, R64, c[0x0][0x188] ;  /* 0x0000620040407a20 */ /* 0x000fe20000400000 */
[----:B------:R-:W-:Y:S01]  /*1770*/  IADD3 R16, P3, R20, 0x9, RZ ;  /* 0x0000000914107810 */ /* 0x000fe20007f7e0ff */
[----:B------:R-:W-:Y:S01]  /*1780*/  FMUL R65, R65, c[0x0][0x188] ;  /* 0x0000620041417a20 */ /* 0x000fe20000400000 */
[----:B------:R-:W-:Y:S02]  /*1790*/  ISETP.GT.U32.AND P1, PT, R21, R4, PT ;  /* 0x000000041500720c */ /* 0x000fe40003f24070 */
[----:B------:R-:W-:-:S02]  /*17a0*/  ISETP.GT.U32.AND.EX P0, PT, R17, RZ, PT, P0 ;  /* 0x000000ff1100720c */ /* 0x000fc40003f04100 */
[----:B------:R-:W-:Y:S02]  /*17b0*/  ISETP.GE.U32.AND.EX P2, PT, R17, RZ, PT, P2 ;  /* 0x000000ff1100720c */ /* 0x000fe40003f46120 */
[----:B------:R-:W-:Y:S01]  /*17c0*/  IADD3.X R98, RZ, R17, RZ, P4, !PT ;  /* 0x00000011ff627210 */ /* 0x000fe200027fe4ff */
[----:B------:R-:W-:Y:S01]  /*17d0*/  IMAD.X R114, RZ, RZ, R17, P3 ;  /* 0x000000ffff727224 */ /* 0x000fe200018e0611 */
[----:B------:R-:W-:Y:S01]  /*17e0*/  ISETP.GT.U32.AND P5, PT, R16, R4, PT ;  /* 0x000000041000720c */ /* 0x000fe20003fa4070 */
[----:B------:R-:W-:Y:S01]  /*17f0*/  FMUL R52, R52, c[0x0][0x188] ;  /* 0x0000620034347a20 */ /* 0x000fe20000400000 */
[----:B------:R-:W-:Y:S02]  /*1800*/  ISETP.GT.U32.AND.EX P1, PT, R98, RZ, PT, P1 ;  /* 0x000000ff6200720c */ /* 0x000fe40003f24110 */
[----:B------:R-:W-:Y:S02]  /*1810*/  FSEL R96, R64, -INF , !P0 ;  /* 0xff80000040607808 */ /* 0x000fe40004000000 */
[----:B------:R-:W-:Y:S01]  /*1820*/  FSEL R94, R65, -INF , !P2 ;  /* 0xff800000415e7808 */ /* 0x000fe20005000000 */
[----:B------:R-:W-:Y:S01]  /*1830*/  FMUL R53, R53, c[0x0][0x188] ;  /* 0x0000620035357a20 */ /* 0x000fe20000400000 */
[----:B------:R-:W-:-:S02]  /*1840*/  ISETP.GT.U32.AND.EX P2, PT, R114, RZ, PT, P5 ;  /* 0x000000ff7200720c */ /* 0x000fc40003f44150 */
[----:B------:R-:W-:Y:S02]  /*1850*/  FSEL R52, R52, -INF , !P1 ;  /* 0xff80000034347808 */ /* 0x000fe40004800000 */
[----:B------:R-:W-:Y:S02]  /*1860*/  FMNMX R65, R96, R94, !PT ;  /* 0x0000005e60417209 */ /* 0x000fe40007800000 */
[----:B------:R-:W-:Y:S02]  /*1870*/  FSEL R64, R53, -INF , !P2 ;  /* 0xff80000035407808 */ /* 0x000fe40005000000 */
[----:B------:R-:W-:Y:S01]  /*1880*/  FMNMX R65, R52, R65, !PT ;  /* 0x0000004134417209 */ /* 0x000fe20007800000 */
[----:B0-----:R-:W-:Y:S01]  /*1890*/  HMMA.16816.F32 R48, R68, R22, R48 ;  /* 0x000000164430723c */ /* 0x001fe20000001830 */
[CC--:B------:R-:W-:Y:S02]  /*18a0*/  ISETP.GT.U32.AND P1, PT, R20.reuse, R13.reuse, PT ;  /* 0x0000000d1400720c */ /* 0x0c0fe40003f24070 */
[----:B------:R-:W-:-:S04]  /*18b0*/  ISETP.GE.U32.AND P2, PT, R20, R13, PT ;  /* 0x0000000d1400720c */ /* 0x000fc80003f46070 */
[----:B------:R-:W-:Y:S01]  /*18c0*/  FMNMX R22, R64, R65, !PT ;  /* 0x0000004140167209 */ /* 0x000fe20007800000 */
[----:B------:R-:W-:Y:S01]  /*18d0*/  HMMA.16816.F32 R72, R68, R18, R72 ;  /* 0x000000124448723c */ /* 0x000fe20000001848 */
[C---:B------:R-:W-:Y:S02]  /*18e0*/  ISETP.GT.U32.AND.EX P1, PT, R17.reuse, RZ, PT, P1 ;  /* 0x000000ff1100720c */ /* 0x040fe40003f24110 */
[----:B------:R-:W-:Y:S01]  /*18f0*/  ISETP.GE.U32.AND.EX P2, PT, R17, RZ, PT, P2 ;  /* 0x000000ff1100720c */ /* 0x000fe20003f46120 */
[----:B------:R-:W0:Y:S03]  /*1900*/  SHFL.BFLY PT, R23, R22, 0x2, 0x1f ;  /* 0x0c401f0016177f89 */ /* 0x000e2600000e0000 */
[----:B------:R-:W-:Y:S02]  /*1910*/  FMUL R19, R66, c[0x0][0x188] ;  /* 0x0000620042137a20 */ /* 0x000fe40000400000 */
[----:B------:R-:W-:Y:S01]  /*1920*/  FMUL R18, R67, c[0x0][0x188] ;  /* 0x0000620043127a20 */ /* 0x000fe20000400000 */
[----:B------:R-:W-:Y:S01]  /*1930*/  ISETP.GT.U32.AND P3, PT, R16, R13, PT ;  /* 0x0000000d1000720c */ /* 0x000fe20003f64070 */
[----:B------:R-:W-:Y:S01]  /*1940*/  FMUL R53, R54, c[0x0][0x188] ;  /* 0x0000620036357a20 */ /* 0x000fe20000400000 */
[----:B------:R-:W-:-:S02]  /*1950*/  FSEL R19, R19, -INF , !P1 ;  /* 0xff80000013137808 */ /* 0x000fc40004800000 */
[----:B------:R-:W-:Y:S01]  /*1960*/  FSEL R18, R18, -INF , !P2 ;  /* 0xff80000012127808 */ /* 0x000fe20005000000 */
[----:B------:R-:W-:Y:S01]  /*1970*/  FMUL R55, R55, c[0x0][0x188] ;  /* 0x0000620037377a20 */ /* 0x000fe20000400000 */
[----:B------:R-:W-:Y:S02]  /*1980*/  ISETP.GT.U32.AND.EX P1, PT, R114, RZ, PT, P3 ;  /* 0x000000ff7200720c */ /* 0x000fe40003f24130 */
[----:B------:R-:W-:Y:S02]  /*1990*/  FSEL R53, R53, -INF , !P0 ;  /* 0xff80000035357808 */ /* 0x000fe40004000000 */
[----:B------:R-:W-:Y:S02]  /*19a0*/  FMNMX R54, R19, R18, !PT ;  /* 0x0000001213367209 */ /* 0x000fe40007800000 */
[----:B------:R-:W-:Y:S02]  /*19b0*/  FSEL R67, R55, -INF , !P1 ;  /* 0xff80000037437808 */ /* 0x000fe40004800000 */
[----:B------:R-:W-:-:S04]  /*19c0*/  FMNMX R54, R53, R54, !PT ;  /* 0x0000003635367209 */ /* 0x000fc80007800000 */
[----:B------:R-:W-:Y:S02]  /*19d0*/  FMNMX R54, R67, R54, !PT ;  /* 0x0000003643367209 */ /* 0x000fe40007800000 */
[----:B0-----:R-:W-:-:S03]  /*19e0*/  FMNMX R55, R22, R23, !PT ;  /* 0x0000001716377209 */ /* 0x001fc60007800000 */
[----:B------:R-:W0:Y:S04]  /*19f0*/  SHFL.BFLY PT, R65, R54, 0x2, 0x1f ;  /* 0x0c401f0036417f89 */ /* 0x000e2800000e0000 */
[----:B------:R-:W1:Y:S01]  /*1a00*/  SHFL.BFLY PT, R66, R55, 0x1, 0x1f ;  /* 0x0c201f0037427f89 */ /* 0x000e6200000e0000 */
[CC--:B------:R-:W-:Y:S01]  /*1a10*/  ISETP.GE.U32.AND P2, PT, R20.reuse, R12.reuse, PT ;  /* 0x0000000c1400720c */ /* 0x0c0fe20003f46070 */
[----:B------:R-:W-:Y:S01]  /*1a20*/  FMUL R49, R49, c[0x0][0x188] ;  /* 0x0000620031317a20 */ /* 0x000fe20000400000 */
[-C--:B------:R-:W-:Y:S02]  /*1a30*/  ISETP.GT.U32.AND P0, PT, R20, R12.reuse, PT ;  /* 0x0000000c1400720c */ /* 0x080fe40003f04070 */
[-C--:B------:R-:W-:Y:S02]  /*1a40*/  ISETP.GT.U32.AND P1, PT, R21, R12.reuse, PT ;  /* 0x0000000c1500720c */ /* 0x080fe40003f24070 */
[C---:B------:R-:W-:Y:S01]  /*1a50*/  ISETP.GE.U32.AND.EX P2, PT, R17.reuse, RZ, PT, P2 ;  /* 0x000000ff1100720c */ /* 0x040fe20003f46120 */
[----:B------:R-:W-:Y:S01]  /*1a60*/  FMUL R48, R48, c[0x0][0x188] ;  /* 0x0000620030307a20 */ /* 0x000fe20000400000 */
[----:B------:R-:W-:Y:S01]  /*1a70*/  ISETP.GT.U32.AND.EX P0, PT, R17, RZ, PT, P0 ;  /* 0x000000ff1100720c */ /* 0x000fe20003f04100 */
[----:B------:R-:W-:Y:S01]  /*1a80*/  FMUL R22, R72, c[0x0][0x188] ;  /* 0x0000620048167a20 */ /* 0x000fe20000400000 */
[----:B------:R-:W-:-:S02]  /*1a90*/  ISETP.GT.U32.AND P3, PT, R16, R12, PT ;  /* 0x0000000c1000720c */ /* 0x000fc40003f64070 */
[----:B------:R-:W-:Y:S02]  /*1aa0*/  ISETP.GT.U32.AND.EX P1, PT, R98, RZ, PT, P1 ;  /* 0x000000ff6200720c */ /* 0x000fe40003f24110 */
[----:B------:R-:W-:Y:S02]  /*1ab0*/  FSEL R49, R49, -INF , !P2 ;  /* 0xff80000031317808 */ /* 0x000fe40005000000 */
[----:B------:R-:W-:Y:S01]  /*1ac0*/  ISETP.GT.U32.AND P2, PT, R21, R11, PT ;  /* 0x0000000b1500720c */ /* 0x000fe20003f44070 */
[----:B------:R-:W-:Y:S01]  /*1ad0*/  FMUL R68, R73, c[0x0][0x188] ;  /* 0x0000620049447a20 */ /* 0x000fe20000400000 */
[----:B------:R-:W-:Y:S02]  /*1ae0*/  FSEL R48, R48, -INF , !P0 ;  /* 0xff80000030307808 */ /* 0x000fe40004000000 */
[----:B0-----:R-:W-:Y:S02]  /*1af0*/  FMNMX R21, R54, R65, !PT ;  /* 0x0000004136157209 */ /* 0x001fe40007800000 */
[----:B------:R-:W-:-:S02]  /*1b00*/  ISETP.GT.U32.AND.EX P0, PT, R114, RZ, PT, P3 ;  /* 0x000000ff7200720c */ /* 0x000fc40003f04130 */
[----:B------:R-:W-:Y:S02]  /*1b10*/  FSEL R22, R22, -INF , !P1 ;  /* 0xff80000016167808 */ /* 0x000fe40004800000 */
[CC--:B------:R-:W-:Y:S02]  /*1b20*/  ISETP.GT.U32.AND P1, PT, R20.reuse, R11.reuse, PT ;  /* 0x0000000b1400720c */ /* 0x0c0fe40003f24070 */
[----:B------:R-:W-:Y:S01]  /*1b30*/  ISETP.GE.U32.AND P3, PT, R20, R11, PT ;  /* 0x0000000b1400720c */ /* 0x000fe20003f66070 */
[----:B------:R-:W0:Y:S01]  /*1b40*/  SHFL.BFLY PT, R54, R21, 0x1, 0x1f ;  /* 0x0c201f0015367f89 */ /* 0x000e2200000e0000 */
[----:B------:R-:W-:Y:S02]  /*1b50*/  FSEL R68, R68, -INF , !P0 ;  /* 0xff80000044447808 */ /* 0x000fe40004000000 */
[----:B------:R-:W-:Y:S02]  /*1b60*/  FMNMX R23, R48, R49, !PT ;  /* 0x0000003130177209 */ /* 0x000fe40007800000 */
[----:B------:R-:W-:-:S02]  /*1b70*/  ISETP.GT.U32.AND.EX P0, PT, R17, RZ, PT, P1 ;  /* 0x000000ff1100720c */ /* 0x000fc40003f04110 */
[----:B------:R-:W-:Y:S01]  /*1b80*/  ISETP.GE.U32.AND.EX P3, PT, R17, RZ, PT, P3 ;  /* 0x000000ff1100720c */ /* 0x000fe20003f66130 */
[----:B------:R-:W-:Y:S01]  /*1b90*/  FMUL R17, R50, c[0x0][0x188] ;  /* 0x0000620032117a20 */ /* 0x000fe20000400000 */
[----:B------:R-:W-:Y:S01]  /*1ba0*/  ISETP.GT.U32.AND P4, PT, R16, R11, PT ;  /* 0x0000000b1000720c */ /* 0x000fe20003f84070 */
[----:B------:R-:W-:Y:S01]  /*1bb0*/  FMUL R16, R51, c[0x0][0x188] ;  /* 0x0000620033107a20 */ /* 0x000fe20000400000 */
[----:B-1----:R-:W-:Y:S02]  /*1bc0*/  FMNMX R55, R55, R66, !PT ;  /* 0x0000004237377209 */ /* 0x002fe40007800000 */
[----:B------:R-:W-:Y:S02]  /*1bd0*/  FMNMX R23, R22, R23, !PT ;  /* 0x0000001716177209 */ /* 0x000fe40007800000 */
[----:B------:R-:W-:Y:S01]  /*1be0*/  FMNMX R65, R55, R90, !PT ;  /* 0x0000005a37417209 */ /* 0x000fe20007800000 */
[----:B------:R-:W-:Y:S01]  /*1bf0*/  FMUL R55, R74, c[0x0][0x188] ;  /* 0x000062004a377a20 */ /* 0x000fe20000400000 */
[----:B------:R-:W-:-:S02]  /*1c00*/  ISETP.GT.U32.AND.EX P1, PT, R98, RZ, PT, P2 ;  /* 0x000000ff6200720c */ /* 0x000fc40003f24120 */
[----:B------:R-:W-:Y:S02]  /*1c10*/  FSEL R17, R17, -INF , !P0 ;  /* 0xff80000011117808 */ /* 0x000fe40004000000 */
[----:B------:R-:W-:Y:S02]  /*1c20*/  FSEL R16, R16, -INF , !P3 ;  /* 0xff80000010107808 */ /* 0x000fe40005800000 */
[----:B------:R-:W-:Y:S01]  /*1c30*/  FMNMX R20, R68, R23, !PT ;  /* 0x0000001744147209 */ /* 0x000fe20007800000 */
[----:B------:R-:W-:Y:S01]  /*1c40*/  FMUL R23, R75, c[0x0][0x188] ;  /* 0x000062004b177a20 */ /* 0x000fe20000400000 */
[----:B------:R-:W-:Y:S02]  /*1c50*/  ISETP.GT.U32.AND.EX P2, PT, R114, RZ, PT, P4 ;  /* 0x000000ff7200720c */ /* 0x000fe40003f44140 */
[----:B------:R-:W-:Y:S02]  /*1c60*/  FSEL R55, R55, -INF , !P1 ;  /* 0xff80000037377808 */ /* 0x000fe40004800000 */
[----:B------:R-:W-:Y:S01]  /*1c70*/  FMNMX R50, R17, R16, !PT ;  /* 0x0000001011327209 */ /* 0x000fe20007800000 */
[----:B------:R-:W1:Y:S01]  /*1c80*/  SHFL.BFLY PT, R69, R20, 0x2, 0x1f ;  /* 0x0c401f0014457f89 */ /* 0x000e6200000e0000 */
[----:B------:R-:W-:-:S02]  /*1c90*/  FSEL R23, R23, -INF , !P2 ;  /* 0xff80000017177808 */ /* 0x000fc40005000000 */
[----:B------:R-:W-:-:S04]  /*1ca0*/  FMNMX R50, R55, R50, !PT ;  /* 0x0000003237327209 */ /* 0x000fc80007800000 */
[----:B------:R-:W-:Y:S02]  /*1cb0*/  FMNMX R50, R23, R50, !PT ;  /* 0x0000003217327209 */ /* 0x000fe40007800000 */
[----:B0-----:R-:W-:-:S03]  /*1cc0*/  FMNMX R66, R21, R54, !PT ;  /* 0x0000003615427209 */ /* 0x001fc60007800000 */
[----:B------:R-:W0:Y:S01]  /*1cd0*/  SHFL.BFLY PT, R21, R50, 0x2, 0x1f ;  /* 0x0c401f0032157f89 */ /* 0x000e2200000e0000 */
[----:B------:R-:W-:Y:S01]  /*1ce0*/  FADD R51, R52, -R65 ;  /* 0x8000004134337221 */ /* 0x000fe20000000000 */
[----:B-1----:R-:W-:-:S05]  /*1cf0*/  FMNMX R69, R20, R69, !PT ;  /* 0x0000004514457209 */ /* 0x002fca0007800000 */
[----:B------:R-:W1:Y:S01]  /*1d00*/  SHFL.BFLY PT, R20, R69, 0x1, 0x1f ;  /* 0x0c201f0045147f89 */ /* 0x000e6200000e0000 */
[----:B------:R-:W-:Y:S02]  /*1d10*/  FMUL R70, R51, 1.4426950216293334961 ;  /* 0x3fb8aa3b33467820 */ /* 0x000fe40000400000 */
[----:B------:R-:W-:Y:S01]  /*1d20*/  FADD R51, R64, -R65 ;  /* 0x8000004140337221 */ /* 0x000fe20000000000 */
[----:B------:R-:W-:Y:S02]  /*1d30*/  FMNMX R64, R66, R91, !PT ;  /* 0x0000005b42407209 */ /* 0x000fe40007800000 */
[----:B0-----:R-:W-:Y:S01]  /*1d40*/  FMNMX R21, R50, R21, !PT ;  /* 0x0000001532157209 */ /* 0x001fe20007800000 */
[----:B------:R-:W-:Y:S02]  /*1d50*/  FMUL R75, R51, 1.4426950216293334961 ;  /* 0x3fb8aa3b334b7820 */ /* 0x000fe40000400000 */
[----:B------:R-:W-:Y:S02]  /*1d60*/  FADD R51, -R65, R90 ;  /* 0x0000005a41337221 */ /* 0x000fe40000000100 */
[----:B------:R-:W0:Y:S01]  /*1d70*/  SHFL.BFLY PT, R50, R21, 0x1, 0x1f ;  /* 0x0c201f0015327f89 */ /* 0x000e2200000e0000 */
[----:B------:R-:W-:-:S02]  /*1d80*/  FADD R19, R19, -R64 ;  /* 0x8000004013137221 */ /* 0x000fc40000000000 */
[----:B------:R-:W-:Y:S02]  /*1d90*/  FMUL R66, R51, 1.4426950216293334961 ;  /* 0x3fb8aa3b33427820 */ /* 0x000fe40000400000 */
[----:B------:R-:W-:Y:S02]  /*1da0*/  FMUL R51, R19, 1.4426950216293334961 ;  /* 0x3fb8aa3b13337820 */ /* 0x000fe40000400000 */
[----:B------:R-:W-:Y:S02]  /*1db0*/  FADD R19, R18, -R64 ;  /* 0x8000004012137221 */ /* 0x000fe40000000000 */
[--C-:B------:R-:W-:Y:S01]  /*1dc0*/  FADD R96, R96, -R65.reuse ;  /* 0x8000004160607221 */ /* 0x100fe20000000000 */
[----:B------:R5:W-:Y:S01]  /*1dd0*/  MUFU.EX2 R54, R70 ;  /* 0x0000004600367308 */ /* 0x000be20000000800 */
[----:B------:R-:W-:Y:S02]  /*1de0*/  FADD R94, R94, -R65 ;  /* 0x800000415e5e7221 */ /* 0x000fe40000000000 */
[----:B------:R-:W-:Y:S01]  /*1df0*/  FMUL R71, R96, 1.4426950216293334961 ;  /* 0x3fb8aa3b60477820 */ /* 0x000fe20000400000 */
[----:B-1----:R-:W-:Y:S01]  /*1e00*/  FMNMX R69, R69, R20, !PT ;  /* 0x0000001445457209 */ /* 0x002fe20007800000 */
[----:B------:R-:W-:-:S02]  /*1e10*/  FMUL R94, R94, 1.4426950216293334961 ;  /* 0x3fb8aa3b5e5e7820 */ /* 0x000fc40000400000 */
[----:B-----5:R-:W-:Y:S02]  /*1e20*/  FMUL R70, R19, 1.4426950216293334961 ;  /* 0x3fb8aa3b13467820 */ /* 0x020fe40000400000 */
[--C-:B------:R-:W-:Y:S01]  /*1e30*/  FADD R19, R53, -R64.reuse ;  /* 0x8000004035137221 */ /* 0x100fe20000000000 */
[----:B------:R-:W-:Y:S03]  /*1e40*/  MUFU.EX2 R71, R71 ;  /* 0x0000004700477308 */ /* 0x000fe60000000800 */
[----:B------:R-:W-:Y:S02]  /*1e50*/  FMUL R90, R19, 1.4426950216293334961 ;  /* 0x3fb8aa3b135a7820 */ /* 0x000fe40000400000 */
[----:B------:R-:W-:Y:S01]  /*1e60*/  FADD R19, R67, -R64 ;  /* 0x8000004043137221 */ /* 0x000fe20000000000 */
[----:B------:R-:W-:Y:S02]  /*1e70*/  FMNMX R67, R69, R92, !PT ;  /* 0x0000005c45437209 */ /* 0x000fe40007800000 */
[----:B------:R-:W1:Y:S01]  /*1e80*/  MUFU.EX2 R52, R94 ;  /* 0x0000005e00347308 */ /* 0x000e620000000800 */
[----:B------:R-:W-:Y:S01]  /*1e90*/  FMUL R19, R19, 1.4426950216293334961 ;  /* 0x3fb8aa3b13137820 */ /* 0x000fe20000400000 */
[----:B0-----:R-:W-:Y:S01]  /*1ea0*/  FMNMX R50, R21, R50, !PT ;  /* 0x0000003215327209 */ /* 0x001fe20007800000 */
[----:B------:R-:W-:-:S05]  /*1eb0*/  FADD R68, R68, -R67 ;  /* 0x8000004344447221 */ /* 0x000fca0000000000 */
[----:B------:R-:W-:Y:S01]  /*1ec0*/  MUFU.EX2 R18, R51 ;  /* 0x0000003300127308 */ /* 0x000fe20000000800 */
[----:B------:R-:W-:-:S07]  /*1ed0*/  FMUL R73, R68, 1.4426950216293334961 ;  /* 0x3fb8aa3b44497820 */ /* 0x000fce0000400000 */
[----:B------:R-:W0:Y:S01]  /*1ee0*/  MUFU.EX2 R53, R70 ;  /* 0x0000004600357308 */ /* 0x000e220000000800 */
[----:B------:R-:W-:-:S07]  /*1ef0*/  FMNMX R68, R50, R87, !PT ;  /* 0x0000005732447209 */ /* 0x000fce0007800000 */
[----:B------:R-:W-:Y:S01]  /*1f00*/  MUFU.EX2 R90, R90 ;  /* 0x0000005a005a7308 */ /* 0x000fe20000000800 */
[----:B------:R-:W-:-:S07]  /*1f10*/  FADD R20, -R64, R91 ;  /* 0x0000005b40147221 */ /* 0x000fce0000000100 */
[----:B------:R-:W5:Y:S01]  /*1f20*/  MUFU.EX2 R75, R75 ;  /* 0x0000004b004b7308 */ /* 0x000f620000000800 */
[----:B------:R-:W-:Y:S01]  /*1f30*/  FADD R48, R48, -R67 ;  /* 0x8000004330307221 */ /* 0x000fe20000000000 */
[----:B--2---:R1:W-:Y:S01]  /*1f40*/  STS.U16 [R10+0x2000], R93 ;  /* 0x0020005d0a007388 */ /* 0x0043e20000000400 */
[----:B------:R-:W-:-:S05]  /*1f50*/  FADD R17, R17, -R68 ;  /* 0x8000004411117221 */ /* 0x000fca0000000000 */
[----:B------:R2:W0:Y:S01]  /*1f60*/  MUFU.EX2 R115, R19 ;  /* 0x0000001300737308 */ /* 0x0004220000000800 */
[----:B------:R-:W-:Y:S01]  /*1f70*/  FADD R16, R16, -R68 ;  /* 0x8000004410107221 */ /* 0x000fe20000000000 */
[----:B---3--:R-:W-:Y:S01]  /*1f80*/  STS.U16 [R10+0x2100], R95 ;  /* 0x0021005f0a007388 */ /* 0x008fe20000000400 */
[----:B------:R-:W-:Y:S02]  /*1f90*/  FADD R49, R49, -R67 ;  /* 0x8000004331317221 */ /* 0x000fe40000000000 */
[----:B-1----:R-:W-:Y:S01]  /*1fa0*/  FADD R93, R71, R52 ;  /* 0x00000034475d7221 */ /* 0x002fe20000000000 */
[----:B----4-:R-:W-:Y:S01]  /*1fb0*/  STS.U16 [R10+0x2200], R97 ;  /* 0x002200610a007388 */ /* 0x010fe20000000400 */
[----:B------:R-:W-:Y:S01]  /*1fc0*/  FMUL R69, R20, 1.4426950216293334961 ;  /* 0x3fb8aa3b14457820 */ /* 0x000fe20000400000 */
[----:B------:R-:W-:Y:S02]  /*1fd0*/  F2FP.PACK_AB R52, R52, R71 ;  /* 0x000000473434723e */ /* 0x000fe400000000ff */
[----:B------:R-:W-:Y:S01]  /*1fe0*/  STS.U16 [R10+0x2300], R99 ;  /* 0x002300630a007388 */ /* 0x000fe20000000400 */
[----:B------:R-:W-:-:S02]  /*1ff0*/  FMUL R20, R48, 1.4426950216293334961 ;  /* 0x3fb8aa3b30147820 */ /* 0x000fc40000400000 */
[----:B------:R-:W-:Y:S02]  /*2000*/  FADD R22, R22, -R67 ;  /* 0x8000004316167221 */ /* 0x000fe40000000000 */
[----:B------:R-:W-:Y:S02]  /*2010*/  FMUL R21, R17, 1.4426950216293334961 ;  /* 0x3fb8aa3b11157820 */ /* 0x000fe40000400000 */
[----:B0-----:R-:W-:Y:S02]  /*2020*/  FADD R71, R18, R53 ;  /* 0x0000003512477221 */ /* 0x001fe40000000000 */
[----:B------:R-:W-:Y:S02]  /*2030*/  FMUL R74, R16, 1.4426950216293334961 ;  /* 0x3fb8aa3b104a7820 */ /* 0x000fe40000400000 */
[----:B------:R-:W-:Y:S02]  /*2040*/  FADD R72, R54, R93 ;  /* 0x0000005d36487221 */ /* 0x000fe40000000000 */
[----:B------:R-:W-:-:S02]  /*2050*/  FMUL R49, R49, 1.4426950216293334961 ;  /* 0x3fb8aa3b31317820 */ /* 0x000fc40000400000 */
[----:B------:R-:W-:Y:S02]  /*2060*/  FADD R55, R55, -R68 ;  /* 0x8000004437377221 */ /* 0x000fe40000000000 */
[----:B--2---:R-:W-:Y:S01]  /*2070*/  FADD R19, -R67, R92 ;  /* 0x0000005c43137221 */ /* 0x004fe20000000100 */
[----:B-----5:R-:W-:Y:S01]  /*2080*/  F2FP.PACK_AB R54, R75, R54 ;  /* 0x000000364b36723e */ /* 0x020fe200000000ff */
[----:B------:R-:W-:Y:S02]  /*2090*/  FMUL R22, R22, 1.4426950216293334961 ;  /* 0x3fb8aa3b16167820 */ /* 0x000fe40000400000 */
[----:B------:R-:W-:Y:S02]  /*20a0*/  FADD R92, R90, R71 ;  /* 0x000000475a5c7221 */ /* 0x000fe40000000000 */
[----:B------:R-:W-:Y:S01]  /*20b0*/  FADD R23, R23, -R68 ;  /* 0x8000004417177221 */ /* 0x000fe20000000000 */
[----:B------:R-:W-:Y:S01]  /*20c0*/  MUFU.EX2 R20, R20 ;  /* 0x0000001400147308 */ /* 0x000fe20000000800 */
[----:B------:R-:W-:-:S02]  /*20d0*/  FADD R71, R75, R72 ;  /* 0x000000484b477221 */ /* 0x000fc40000000000 */
[----:B------:R-:W-:Y:S01]  /*20e0*/  FMUL R75, R55, 1.4426950216293334961 ;  /* 0x3fb8aa3b374b7820 */ /* 0x000fe20000400000 */
[----:B------:R-:W-:Y:S01]  /*20f0*/  F2FP.PACK_AB R55, R115, R90 ;  /* 0x0000005a7337723e */ /* 0x000fe200000000ff */
[----:B------:R-:W-:-:S03]  /*2100*/  FMUL R90, R23, 1.4426950216293334961 ;  /* 0x3fb8aa3b175a7820 */ /* 0x000fc60000400000 */
[----:B------:R-:W0:Y:S01]  /*2110*/  MUFU.EX2 R91, R49 ;  /* 0x00000031005b7308 */ /* 0x000e220000000800 */
[----:B------:R-:W-:Y:S07]  /*2120*/  BAR.SYNC.DEFER_BLOCKING 0x0 ;  /* 0x0000000000007b1d */ /* 0x000fee0000010000 */
[----:B------:R-:W-:Y:S08]  /*2130*/  MUFU.EX2 R21, R21 ;  /* 0x0000001500157308 */ /* 0x000ff00000000800 */
[----:B------:R-:W1:Y:S08]  /*2140*/  MUFU.EX2 R74, R74 ;  /* 0x0000004a004a7308 */ /* 0x000e700000000800 */
[----:B------:R-:W2:Y:S08]  /*2150*/  MUFU.EX2 R22, R22 ;  /* 0x0000001600167308 */ /* 0x000eb00000000800 */
[----:B------:R-:W3:Y:S01]  /*2160*/  MUFU.EX2 R23, R75 ;  /* 0x0000004b00177308 */ /* 0x000ee20000000800 */
[----:B------:R-:W-:-:S07]  /*2170*/  FADD R72, R115, R92 ;  /* 0x0000005c73487221 */ /* 0x000fce0000000000 */
[----:B------:R-:W4:Y:S08]  /*2180*/  MUFU.EX2 R73, R73 ;  /* 0x0000004900497308 */ /* 0x000f300000000800 */
[----:B------:R-:W5:Y:S01]  /*2190*/  MUFU.EX2 R90, R90 ;  /* 0x0000005a005a7308 */ /* 0x000f620000000800 */
[----:B------:R-:W-:Y:S01]  /*21a0*/  FMUL R70, R19, 1.4426950216293334961 ;  /* 0x3fb8aa3b13467820 */ /* 0x000fe20000400000 */
[----:B------:R-:W-:Y:S01]  /*21b0*/  F2FP.PACK_AB R53, R53, R18 ;  /* 0x000000123535723e */ /* 0x000fe200000000ff */
[----:B0-----:R-:W-:Y:S01]  /*21c0*/  FADD R93, R20, R91 ;  /* 0x0000005b145d7221 */ /* 0x001fe20000000000 */
[----:B------:R-:W-:Y:S01]  /*21d0*/  LDSM.16.M88.4 R48, [R6+0x2000] ;  /* 0x002000000630783b */ /* 0x000fe20000000200 */
[----:B-1----:R-:W-:Y:S01]  /*21e0*/  FADD R92, R21, R74 ;  /* 0x0000004a155c7221 */ /* 0x002fe20000000000 */
[----:B------:R-:W-:-:S02]  /*21f0*/  F2FP.PACK_AB R20, R91, R20 ;  /* 0x000000145b14723e */ /* 0x000fc400000000ff */
[----:B------:R-:W-:Y:S01]  /*2200*/  LDSM.16.M88.4 R16, [R6+0x2200] ;  /* 0x002200000610783b */ /* 0x000fe20000000200 */
[----:B--2---:R-:W-:Y:S02]  /*2210*/  FADD R94, R22, R93 ;  /* 0x0000005d165e7221 */ /* 0x004fe40000000000 */
[----:B---3--:R-:W-:Y:S02]  /*2220*/  FADD R91, R23, R92 ;  /* 0x0000005c175b7221 */ /* 0x008fe40000000000 */
[----:B----4-:R-:W-:Y:S02]  /*2230*/  FADD R75, R73, R94 ;  /* 0x0000005e494b7221 */ /* 0x010fe40000000000 */
[----:B-----5:R-:W-:Y:S02]  /*2240*/  FADD R91, R90, R91 ;  /* 0x0000005b5a5b7221 */ /* 0x020fe40000000000 */
[----:B------:R-:W-:Y:S01]  /*2250*/  FADD R87, -R68, R87 ;  /* 0x0000005744577221 */ /* 0x000fe20000000100 */
[----:B------:R-:W0:Y:S03]  /*2260*/  SHFL.BFLY PT, R92, R71, 0x2, 0x1f ;  /* 0x0c401f00475c7f89 */ /* 0x000e2600000e0000 */
[----:B------:R-:W-:Y:S01]  /*2270*/  FMUL R87, R87, 1.4426950216293334961 ;  /* 0x3fb8aa3b57577820 */ /* 0x000fe20000400000 */
[----:B------:R-:W1:Y:S04]  /*2280*/  SHFL.BFLY PT, R93, R72, 0x2, 0x1f ;  /* 0x0c401f00485d7f89 */ /* 0x000e6800000e0000 */
[----:B------:R-:W2:Y:S04]  /*2290*/  SHFL.BFLY PT, R94, R75, 0x2, 0x1f ;  /* 0x0c401f004b5e7f89 */ /* 0x000ea800000e0000 */
[----:B------:R-:W3:Y:S01]  /*22a0*/  SHFL.BFLY PT, R96, R91, 0x2, 0x1f ;  /* 0x0c401f005b607f89 */ /* 0x000ee200000e0000 */
[----:B------:R-:W-:Y:S01]  /*22b0*/  F2FP.PACK_AB R22, R73, R22 ;  /* 0x000000164916723e */ /* 0x000fe200000000ff */
[----:B------:R-:W4:Y:S08]  /*22c0*/  MUFU.EX2 R66, R66 ;  /* 0x0000004200427308 */ /* 0x000f300000000800 */
[----:B------:R-:W5:Y:S08]  /*22d0*/  MUFU.EX2 R69, R69 ;  /* 0x0000004500457308 */ /* 0x000f700000000800 */
[----:B------:R-:W0:Y:S08]  /*22e0*/  MUFU.EX2 R70, R70 ;  /* 0x0000004600467308 */ /* 0x000e300000000800 */
[----:B------:R-:W0:Y:S01]  /*22f0*/  MUFU.EX2 R73, R87 ;  /* 0x0000005700497308 */ /* 0x000e220000000800 */
[----:B----4-:R-:W-:Y:S01]  /*2300*/  FMUL R44, R66, R44 ;  /* 0x0000002c422c7220 */ /* 0x010fe20000400000 */
[----:B------:R-:W-:Y:S01]  /*2310*/  F2FP.PACK_AB R21, R74, R21 ;  /* 0x000000154a15723e */ /* 0x000fe200000000ff */
[----:B------:R-:W-:Y:S01]  /*2320*/  FMUL R45, R66, R45 ;  /* 0x0000002d422d7220 */ /* 0x000fe20000400000 */
[----:B------:R-:W-:Y:S01]  /*2330*/  F2FP.PACK_AB R23, R90, R23 ;  /* 0x000000175a17723e */ /* 0x000fe200000000ff */
[----:B-----5:R-:W-:-:S02]  /*2340*/  FMUL R46, R69, R46 ;  /* 0x0000002e452e7220 */ /* 0x020fc40000400000 */
[C---:B------:R-:W-:Y:S02]  /*2350*/  FMUL R47, R69.reuse, R47 ;  /* 0x0000002f452f7220 */ /* 0x040fe40000400000 */
[C---:B------:R-:W-:Y:S02]  /*2360*/  FMUL R60, R66.reuse, R60 ;  /* 0x0000003c423c7220 */ /* 0x040fe40000400000 */
[C---:B------:R-:W-:Y:S02]  /*2370*/  FMUL R61, R66.reuse, R61 ;  /* 0x0000003d423d7220 */ /* 0x040fe40000400000 */
[C---:B------:R-:W-:Y:S02]  /*2380*/  FMUL R62, R69.reuse, R62 ;  /* 0x0000003e453e7220 */ /* 0x040fe40000400000 */
[----:B------:R-:W-:Y:S02]  /*2390*/  FMUL R63, R69, R63 ;  /* 0x0000003f453f7220 */ /* 0x000fe40000400000 */
[----:B------:R-:W-:-:S02]  /*23a0*/  FMUL R24, R66, R24 ;  /* 0x0000001842187220 */ /* 0x000fc40000400000 */
[C---:B------:R-:W-:Y:S02]  /*23b0*/  FMUL R25, R66.reuse, R25 ;  /* 0x0000001942197220 */ /* 0x040fe40000400000 */
[C---:B------:R-:W-:Y:S02]  /*23c0*/  FMUL R26, R69.reuse, R26 ;  /* 0x0000001a451a7220 */ /* 0x040fe40000400000 */
[C---:B------:R-:W-:Y:S02]  /*23d0*/  FMUL R27, R69.reuse, R27 ;  /* 0x0000001b451b7220 */ /* 0x040fe40000400000 */
[C---:B------:R-:W-:Y:S02]  /*23e0*/  FMUL R56, R66.reuse, R56 ;  /* 0x0000003842387220 */ /* 0x040fe40000400000 */
[----:B------:R-:W-:Y:S02]  /*23f0*/  FMUL R57, R66, R57 ;  /* 0x0000003942397220 */ /* 0x000fe40000400000 */
[----:B------:R-:W-:-:S02]  /*2400*/  FMUL R58, R69, R58 ;  /* 0x0000003a453a7220 */ /* 0x000fc40000400000 */
[----:B------:R-:W-:Y:S02]  /*2410*/  FMUL R59, R69, R59 ;  /* 0x0000003b453b7220 */ /* 0x000fe40000400000 */
[C---:B0-----:R-:W-:Y:S02]  /*2420*/  FMUL R28, R70.reuse, R28 ;  /* 0x0000001c461c7220 */ /* 0x041fe40000400000 */
[C---:B------:R-:W-:Y:S02]  /*2430*/  FMUL R29, R70.reuse, R29 ;  /* 0x0000001d461d7220 */ /* 0x040fe40000400000 */
[C---:B------:R-:W-:Y:S02]  /*2440*/  FMUL R30, R73.reuse, R30 ;  /* 0x0000001e491e7220 */ /* 0x040fe40000400000 */
[----:B------:R-:W-:Y:S02]  /*2450*/  FMUL R31, R73, R31 ;  /* 0x0000001f491f7220 */ /* 0x000fe40000400000 */
[----:B------:R-:W-:-:S02]  /*2460*/  FMUL R32, R70, R32 ;  /* 0x0000002046207220 */ /* 0x000fc40000400000 */
[----:B------:R-:W-:Y:S02]  /*2470*/  FMUL R33, R70, R33 ;  /* 0x0000002146217220 */ /* 0x000fe40000400000 */
[C---:B------:R-:W-:Y:S02]  /*2480*/  FMUL R34, R73.reuse, R34 ;  /* 0x0000002249227220 */ /* 0x040fe40000400000 */
[----:B------:R-:W-:Y:S02]  /*2490*/  FMUL R35, R73, R35 ;  /* 0x0000002349237220 */ /* 0x000fe40000400000 */
[----:B------:R-:W-:Y:S02]  /*24a0*/  FADD R92, R71, R92 ;  /* 0x0000005c475c7221 */ /* 0x000fe40000000000 */
[----:B-1----:R-:W-:Y:S02]  /*24b0*/  FADD R93, R72, R93 ;  /* 0x0000005d485d7221 */ /* 0x002fe40000000000 */
[----:B--2---:R-:W-:-:S02]  /*24c0*/  FADD R94, R75, R94 ;  /* 0x0000005e4b5e7221 */ /* 0x004fc40000000000 */
[----:B---3--:R-:W-:Y:S01]  /*24d0*/  FADD R96, R91, R96 ;  /* 0x000000605b607221 */ /* 0x008fe20000000000 */
[C---:B------:R-:W-:Y:S01]  /*24e0*/  HMMA.16816.F32 R44, R52.reuse, R48, R44 ;  /* 0x00000030342c723c */ /* 0x040fe2000000182c */
[----:B------:R-:W-:Y:S01]  /*24f0*/  UIADD3 UR4, UP0, UR4, 0x10, URZ ;  /* 0x0000001004047890 */ /* 0x000fe2000ff1e03f */
[C---:B------:R-:W-:Y:S02]  /*2500*/  FMUL R36, R70.reuse, R36 ;  /* 0x0000002446247220 */ /* 0x040fe40000400000 */
[----:B------:R-:W-:Y:S02]  /*2510*/  FMUL R37, R70, R37 ;  /* 0x0000002546257220 */ /* 0x000fe40000400000 */
[C---:B------:R-:W-:Y:S02]  /*2520*/  FMUL R38, R73.reuse, R38 ;  /* 0x0000002649267220 */ /* 0x040fe40000400000 */
[----:B------:R-:W-:Y:S01]  /*2530*/  HMMA.16816.F32 R60, R52, R50, R60 ;  /* 0x00000032343c723c */ /* 0x000fe2000000183c */
[----:B------:R-:W-:Y:S01]  /*2540*/  FMUL R39, R73, R39 ;  /* 0x0000002749277220 */ /* 0x000fe20000400000 */
[----:B------:R-:W-:-:S06]  /*2550*/  UIADD3.X UR5, URZ, UR5, URZ, UP0, !UPT ;  /* 0x000000053f057290 */ /* 0x000fcc00087fe43f */
[C---:B------:R-:W-:Y:S08]  /*2560*/  HMMA.16816.F32 R24, R52.reuse, R16, R24 ;  /* 0x000000103418723c */ /* 0x040ff00000001818 */
[----:B------:R-:W-:Y:S01]  /*2570*/  HMMA.16816.F32 R56, R52, R18, R56 ;  /* 0x000000123438723c */ /* 0x000fe20000001838 */
[----:B------:R-:W-:Y:S07]  /*2580*/  SHFL.BFLY PT, R53, R96, 0x1, 0x1f ;  /* 0x0c201f0060357f89 */ /* 0x000fee00000e0000 */
[C---:B------:R-:W-:Y:S01]  /*2590*/  HMMA.16816.F32 R28, R20.reuse, R48, R28 ;  /* 0x00000030141c723c */ /* 0x040fe2000000181c */
[----:B------:R-:W0:Y:S04]  /*25a0*/  SHFL.BFLY PT, R49, R92, 0x1, 0x1f ;  /* 0x0c201f005c317f89 */ /* 0x000e2800000e0000 */
[----:B------:R-:W1:Y:S03]  /*25b0*/  SHFL.BFLY PT, R48, R93, 0x1, 0x1f ;  /* 0x0c201f005d307f89 */ /* 0x000e6600000e0000 */
[----:B------:R-:W-:Y:S01]  /*25c0*/  HMMA.16816.F32 R32, R20, R50, R32 ;  /* 0x000000321420723c */ /* 0x000fe20000001820 */
[----:B------:R-:W2:Y:S01]  /*25d0*/  SHFL.BFLY PT, R51, R94, 0x1, 0x1f ;  /* 0x0c201f005e337f89 */ /* 0x000ea200000e0000 */
[----:B------:R-:W-:-:S06]  /*25e0*/  ISETP.LE.U32.AND P0, PT, R81, UR4, PT ;  /* 0x0000000451007c0c */ /* 0x000fcc000bf03070 */
[----:B------:R-:W-:Y:S07]  /*25f0*/  HMMA.16816.F32 R36, R20, R16, R36 ;  /* 0x000000101424723c */ /* 0x000fee0000001824 */
[----:B------:R-:W-:-:S04]  /*2600*/  MOV R17, UR5 ;  /* 0x0000000500117c02 */ /* 0x000fc80008000f00 */
[----:B------:R-:W-:Y:S01]  /*2610*/  ISETP.GE.U32.AND.EX P0, PT, R17, RZ, PT, P0 ;  /* 0x000000ff1100720c */ /* 0x000fe20003f06100 */
[C---:B------:R-:W-:Y:S02]  /*2620*/  FMUL R40, R70.reuse, R40 ;  /* 0x0000002846287220 */ /* 0x040fe40000400000 */
[----:B------:R-:W-:Y:S02]  /*2630*/  FMUL R41, R70, R41 ;  /* 0x0000002946297220 */ /* 0x000fe40000400000 */
[C---:B------:R-:W-:Y:S02]  /*2640*/  FMUL R42, R73.reuse, R42 ;  /* 0x0000002a492a7220 */ /* 0x040fe40000400000 */
[----:B------:R-:W-:Y:S01]  /*2650*/  FMUL R43, R73, R43 ;  /* 0x0000002b492b7220 */ /* 0x000fe20000400000 */
[----:B------:R-:W-:Y:S01]  /*2660*/  MOV R16, 0x10 ;  /* 0x0000001000107802 */ /* 0x000fe20000000f00 */
[----:B0-----:R-:W-:Y:S02]  /*2670*/  FADD R49, R92, R49 ;  /* 0x000000315c317221 */ /* 0x001fe40000000000 */
[----:B-1----:R-:W-:-:S02]  /*2680*/  FADD R48, R93, R48 ;  /* 0x000000305d307221 */ /* 0x002fc40000000000 */
[----:B--2---:R-:W-:Y:S01]  /*2690*/  FADD R51, R94, R51 ;  /* 0x000000335e337221 */ /* 0x004fe20000000000 */
[----:B------:R-:W-:Y:S01]  /*26a0*/  HMMA.16816.F32 R40, R20, R18, R40 ;  /* 0x000000121428723c */ /* 0x000fe20000001828 */
[----:B------:R-:W-:Y:S01]  /*26b0*/  FADD R53, R96, R53 ;  /* 0x0000003560357221 */ /* 0x000fe20000000000 */
[----:B------:R-:W-:Y:S01]  /*26c0*/  MOV R90, R65 ;  /* 0x00000041005a7202 */ /* 0x000fe20000000f00 */
[C---:B------:R-:W-:Y:S01]  /*26d0*/  IMAD R7, R16.reuse, c[0x0][0x1b4], R7 ;  /* 0x00006d0010077a24 */ /* 0x040fe200078e0207 */
[----:B------:R-:W-:Y:S01]  /*26e0*/  MOV R92, R67 ;  /* 0x00000043005c7202 */ /* 0x000fe20000000f00 */
[----:B------:R-:W-:Y:S01]  /*26f0*/  IMAD R8, R16, c[0x0][0x1a4], R8 ;  /* 0x0000690010087a24 */ /* 0x000fe200078e0208 */
[----:B------:R-:W-:Y:S01]  /*2700*/  MOV R87, R68 ;  /* 0x0000004400577202 */ /* 0x000fe20000000f00 */
[----:B------:R-:W-:Y:S02]  /*2710*/  FFMA R77, R66, R77, R49 ;  /* 0x0000004d424d7223 */ /* 0x000fe40000000031 */
[----:B------:R-:W-:-:S02]  /*2720*/  FFMA R76, R69, R76, R48 ;  /* 0x0000004c454c7223 */ /* 0x000fc40000000030 */
[----:B------:R-:W-:Y:S02]  /*2730*/  FFMA R15, R70, R15, R51 ;  /* 0x0000000f460f7223 */ /* 0x000fe40000000033 */
[----:B------:R-:W-:Y:S02]  /*2740*/  FFMA R14, R73, R14, R53 ;  /* 0x0000000e490e7223 */ /* 0x000fe40000000035 */
[----:B------:R-:W-:Y:S01]  /*2750*/  IMAD.MOV.U32 R91, RZ, RZ, R64 ;  /* 0x000000ffff5b7224 */ /* 0x000fe200078e0040 */
[----:B------:R-:W-:Y:S01]  /*2760*/  @P0 CALL.REL.NOINC `(.L_x_0) ;  /* 0x0000001000000944 */ /* 0x000fe20003c00000 */
[----:B------:R-:W-:Y:S05]  /*2770*/  BRA `(.L_x_1) ;  /* 0xffffed5000007947 */ /* 0x000fea000383ffff */
.L_x_0:
[----:B------:R-:W-:Y:S01]  /*2780*/  SHF.L.U32 R3, R0, 0x8, RZ ;  /* 0x0000000800037819 */ /* 0x000fe200000006ff */
[C---:B------:R-:W-:Y:S01]  /*2790*/  FMUL R4, R77.reuse, 8388608 ;  /* 0x4b0000004d047820 */ /* 0x040fe20000400000 */
[----:B------:R-:W-:Y:S01]  /*27a0*/  FSETP.GEU.AND P0, PT, R77, 1.175494350822287508e-38, PT ;  /* 0x008000004d00780b */ /* 0x000fe20003f0e000 */
[----:B------:R-:W-:Y:S01]  /*27b0*/  IMAD R7, R2, c[0x0][0x1c0], RZ ;  /* 0x0000700002077a24 */ /* 0x000fe200078e02ff */
[----:B------:R-:W-:Y:S01]  /*27c0*/  LOP3.LUT R78, R78, 0x1800, R3, 0xf8, !PT ;  /* 0x000018004e4e7812 */ /* 0x000fe200078ef803 */
[----:B------:R-:W-:Y:S01]  /*27d0*/  IMAD R12, R83, c[0x0][0x1c4], RZ ;  /* 0x00007100530c7a24 */ /* 0x000fe200078e02ff */
[----:B------:R-:W-:Y:S01]  /*27e0*/  FSEL R3, R4, R77, !P0 ;  /* 0x0000004d04037208 */ /* 0x000fe20004000000 */
[C---:B------:R-:W-:Y:S01]  /*27f0*/  FMUL R4, R76.reuse, 8388608 ;  /* 0x4b0000004c047820 */ /* 0x040fe20000400000 */
[----:B------:R-:W-:Y:S01]  /*2800*/  FSETP.GEU.AND P2, PT, R76, 1.175494350822287508e-38, PT ;  /* 0x008000004c00780b */ /* 0x000fe20003f4e000 */
[----:B------:R-:W-:Y:S01]  /*2810*/  IMAD.HI R13, R7, 0x2, RZ ;  /* 0x00000002070d7827 */ /* 0x000fe200078e02ff */
[----:B------:R-:W-:Y:S01]  /*2820*/  MOV R54, R33 ;  /* 0x0000002100367202 */ /* 0x000fe20000000f00 */
[----:B------:R-:W-:Y:S01]  /*2830*/  BAR.SYNC.DEFER_BLOCKING 0x0 ;  /* 0x0000000000007b1d */ /* 0x000fe20000010000 */
[----:B------:R-:W-:Y:S01]  /*2840*/  FSEL R4, R4, R76, !P2 ;  /* 0x0000004c04047208 */ /* 0x000fe20005000000 */
[----:B------:R-:W-:Y:S01]  /*2850*/  IMAD.MOV.U32 R70, RZ, RZ, R30 ;  /* 0x000000ffff467224 */ /* 0x000fe200078e001e */
[----:B------:R-:W-:Y:S01]  /*2860*/  MOV R33, R14 ;  /* 0x0000000e00217202 */ /* 0x000fe20000000f00 */
[----:B------:R-:W-:Y:S01]  /*2870*/  IMAD.SHL.U32 R21, R12, 0x2, RZ ;  /* 0x000000020c157824 */ /* 0x000fe200078e00ff */
[----:B------:R-:W-:Y:S01]  /*2880*/  IADD3 R11, R4, -0x3f3504f3, RZ ;  /* 0xc0cafb0d040b7810 */ /* 0x000fe20007ffe0ff */
[----:B------:R-:W-:Y:S01]  /*2890*/  IMAD.HI R16, R12, 0x2, RZ ;  /* 0x000000020c107827 */ /* 0x000fe200078e02ff */
[----:B------:R-:W-:-:S02]  /*28a0*/  FSETP.GT.AND P1, PT, |R33|, 8.50705917302346158658e+37, PT ;  /* 0x7e8000002100780b */ /* 0x000fc40003f24200 */
[----:B------:R-:W-:Y:S01]  /*28b0*/  LOP3.LUT R11, R11, 0xff800000, RZ, 0xc0, !PT ;  /* 0xff8000000b0b7812 */ /* 0x000fe200078ec0ff */
[----:B------:R-:W-:Y:S01]  /*28c0*/  IMAD.MOV.U32 R50, RZ, RZ, R35 ;  /* 0x000000ffff327224 */ /* 0x000fe200078e0023 */
[----:B------:R-:W-:Y:S01]  /*28d0*/  LOP3.LUT R6, R79, 0x38, RZ, 0xc0, !PT ;  /* 0x000000384f067812 */ /* 0x000fe200078ec0ff */
[----:B------:R-:W-:Y:S01]  /*28e0*/  IMAD R2, R2, c[0x0][0x1cc], RZ ;  /* 0x0000730002027a24 */ /* 0x000fe200078e02ff */
[----:B------:R-:W-:Y:S01]  /*28f0*/  LOP3.LUT R5, R0, 0x70, RZ, 0xc0, !PT ;  /* 0x0000007000057812 */ /* 0x000fe200078ec0ff */
[----:B------:R-:W0:Y:S01]  /*2900*/  I2F R9, R11 ;  /* 0x0000000b00097306 */ /* 0x000e220000201400 */
[----:B------:R-:W-:Y:S02]  /*2910*/  SHF.L.U32 R20, R7, 0x1, RZ ;  /* 0x0000000107147819 */ /* 0x000fe400000006ff */
[----:B------:R-:W-:Y:S02]  /*2920*/  FSEL R7, RZ, -23, P0 ;  /* 0xc1b80000ff077808 */ /* 0x000fe40000000000 */
[----:B------:R-:W-:Y:S01]  /*2930*/  FSETP.GEU.AND P0, PT, |R33|, 1.175494350822287508e-38, PT ;  /* 0x008000002100780b */ /* 0x000fe20003f0e200 */
[----:B------:R-:W-:Y:S01]  /*2940*/  @P1 FMUL R43, R43, 0.25 ;  /* 0x3e8000002b2b1820 */ /* 0x000fe20000400000 */
[----:B------:R-:W-:Y:S01]  /*2950*/  MOV R66, R31 ;  /* 0x0000001f00427202 */ /* 0x000fe20000000f00 */
[----:B------:R-:W-:Y:S01]  /*2960*/  IMAD R31, R5, 0x4, R6 ;  /* 0x00000004051f7824 */ /* 0x000fe200078e0206 */
[C---:B------:R-:W-:Y:S01]  /*2970*/  FSETP.GEU.AND P4, PT, R33.reuse, 1.175494350822287508e-38, PT ;  /* 0x008000002100780b */ /* 0x040fe20003f8e000 */
[----:B------:R-:W-:Y:S01]  /*2980*/  FMUL R6, R33, 8388608 ;  /* 0x4b00000021067820 */ /* 0x000fe20000400000 */
[----:B------:R-:W-:Y:S01]  /*2990*/  MOV R30, R15 ;  /* 0x0000000f001e7202 */ /* 0x000fe20000000f00 */
[----:B------:R-:W-:Y:S01]  /*29a0*/  @P1 FMUL R42, R42, 0.25 ;  /* 0x3e8000002a2a1820 */ /* 0x000fe20000400000 */
[----:B------:R-:W-:Y:S01]  /*29b0*/  FSEL R12, RZ, -23, P2 ;  /* 0xc1b80000ff0c7808 */ /* 0x000fe20001000000 */
[----:B------:R-:W-:Y:S01]  /*29c0*/  @P1 FMUL R39, R39, 0.25 ;  /* 0x3e80000027271820 */ /* 0x000fe20000400000 */
[----:B------:R-:W-:Y:S01]  /*29d0*/  FSEL R6, R6, R33, !P4 ;  /* 0x0000002106067208 */ /* 0x000fe20006000000 */
[----:B------:R-:W-:Y:S01]  /*29e0*/  @P1 FMUL R33, R33, 0.25 ;  /* 0x3e80000021211820 */ /* 0x000fe20000400000 */
[----:B------:R-:W-:Y:S01]  /*29f0*/  IADD3 R20, P5, P6, R21, c[0x0][0x178], R20 ;  /* 0x00005e0015147a10 */ /* 0x000fe20007ebe014 */
[C---:B------:R-:W-:Y:S01]  /*2a00*/  FMUL R5, R30.reuse, 8388608 ;  /* 0x4b0000001e057820 */ /* 0x040fe20000400000 */
[C---:B------:R-:W-:Y:S01]  /*2a10*/  FSETP.GEU.AND P3, PT, R30.reuse, 1.175494350822287508e-38, PT ;  /* 0x008000001e00780b */ /* 0x040fe20003f6e000 */
[----:B------:R-:W-:Y:S01]  /*2a20*/  @!P0 FMUL R33, R33, 16777216 ;  /* 0x4b80000021218820 */ /* 0x000fe20000400000 */
[----:B------:R-:W-:Y:S01]  /*2a30*/  FSETP.GT.AND P2, PT, |R30|, 8.50705917302346158658e+37, PT ;  /* 0x7e8000001e00780b */ /* 0x000fe20003f44200 */
[----:B0-----:R-:W-:Y:S01]  /*2a40*/  FFMA.FTZ R12, R9, 1.1920928955078125e-07, R12 ;  /* 0x34000000090c7823 */ /* 0x001fe2000001000c */
[----:B------:R-:W-:Y:S01]  /*2a50*/  IADD3.X R21, R16, c[0x0][0x17c], R13, P5, P6 ;  /* 0x00005f0010157a10 */ /* 0x000fe20002fec40d */
[----:B------:R-:W0:Y:S01]  /*2a60*/  MUFU.RCP R9, R33 ;  /* 0x0000002100097308 */ /* 0x000e220000001000 */
[----:B------:R-:W-:Y:S01]  /*2a70*/  FSEL R5, R5, R30, !P3 ;  /* 0x0000001e05057208 */ /* 0x000fe20005800000 */
[----:B------:R-:W-:Y:S01]  /*2a80*/  @P1 FMUL R38, R38, 0.25 ;  /* 0x3e80000026261820 */ /* 0x000fe20000400000 */
[----:B------:R-:W-:Y:S01]  /*2a90*/  FSEL R13, RZ, -23, P3 ;  /* 0xc1b80000ff0d7808 */ /* 0x000fe20001800000 */
[----:B------:R-:W-:Y:S01]  /*2aa0*/  @P1 FMUL R50, R50, 0.25 ;  /* 0x3e80000032321820 */ /* 0x000fe20000400000 */
[----:B------:R-:W-:Y:S01]  /*2ab0*/  FSETP.GEU.AND P3, PT, |R30|, 1.175494350822287508e-38, PT ;  /* 0x008000001e00780b */ /* 0x000fe20003f6e200 */
[----:B------:R-:W-:Y:S01]  /*2ac0*/  @P1 FMUL R66, R66, 0.25 ;  /* 0x3e80000042421820 */ /* 0x000fe20000400000 */
[----:B------:R-:W-:Y:S01]  /*2ad0*/  MOV R52, R34 ;  /* 0x0000002200347202 */ /* 0x000fe20000000f00 */
[----:B------:R-:W-:Y:S01]  /*2ae0*/  @P1 FMUL R70, R70, 0.25 ;  /* 0x3e80000046461820 */ /* 0x000fe20000400000 */
[----:B------:R-:W-:Y:S01]  /*2af0*/  IADD3 R8, R3, -0x3f3504f3, RZ ;  /* 0xc0cafb0d03087810 */ /* 0x000fe20007ffe0ff */
[----:B------:R-:W-:Y:S01]  /*2b00*/  @P2 FMUL R30, R30, 0.25 ;  /* 0x3e8000001e1e2820 */ /* 0x000fe20000400000 */
[----:B------:R-:W-:Y:S01]  /*2b10*/  MOV R48, R36 ;  /* 0x0000002400307202 */ /* 0x000fe20000000f00 */
[----:B------:R-:W-:Y:S01]  /*2b20*/  @P1 FMUL R52, R52, 0.25 ;  /* 0x3e80000034341820 */ /* 0x000fe20000400000 */
[----:B------:R-:W-:Y:S01]  /*2b30*/  LOP3.LUT R8, R8, 0xff800000, RZ, 0xc0, !PT ;  /* 0xff80000008087812 */ /* 0x000fe200078ec0ff */
[----:B------:R-:W-:Y:S01]  /*2b40*/  @!P0 FMUL R43, R43, 16777216 ;  /* 0x4b8000002b2b8820 */ /* 0x000fe20000400000 */
[----:B------:R-:W-:Y:S01]  /*2b50*/  FSETP.GT.AND P1, PT, |R77|, 8.50705917302346158658e+37, PT ;  /* 0x7e8000004d00780b */ /* 0x000fe20003f24200 */
[----:B------:R-:W-:Y:S01]  /*2b60*/  @!P0 FMUL R42, R42, 16777216 ;  /* 0x4b8000002a2a8820 */ /* 0x000fe20000400000 */
[----:B------:R-:W1:Y:S01]  /*2b70*/  I2F R10, R8 ;  /* 0x00000008000a7306 */ /* 0x000e620000201400 */
[----:B------:R-:W-:Y:S01]  /*2b80*/  @!P0 FMUL R39, R39, 16777216 ;  /* 0x4b80000027278820 */ /* 0x000fe20000400000 */
[----:B------:R-:W-:Y:S01]  /*2b90*/  FSEL R16, RZ, -23, P4 ;  /* 0xc1b80000ff107808 */ /* 0x000fe20002000000 */
[----:B------:R-:W-:Y:S01]  /*2ba0*/  @!P0 FMUL R38, R38, 16777216 ;  /* 0x4b80000026268820 */ /* 0x000fe20000400000 */
[----:B------:R-:W-:Y:S01]  /*2bb0*/  FSETP.GEU.AND P4, PT, |R76|, 1.175494350822287508e-38, PT ;  /* 0x008000004c00780b */ /* 0x000fe20003f8e200 */
[----:B------:R-:W-:Y:S01]  /*2bc0*/  @!P0 FMUL R50, R50, 16777216 ;  /* 0x4b80000032328820 */ /* 0x000fe20000400000 */
[----:B------:R-:W-:Y:S01]  /*2bd0*/  SHF.L.U32 R18, R0, 0xa, RZ ;  /* 0x0000000a00127819 */ /* 0x000fe200000006ff */
[----:B------:R-:W-:Y:S01]  /*2be0*/  @!P0 FMUL R52, R52, 16777216 ;  /* 0x4b80000034348820 */ /* 0x000fe20000400000 */
[----:B------:R-:W-:Y:S01]  /*2bf0*/  SHF.R.U32.HI R0, RZ, 0x1, R0 ;  /* 0x00000001ff007819 */ /* 0x000fe20000011600 */
[----:B------:R-:W-:Y:S01]  /*2c00*/  @!P0 FMUL R66, R66, 16777216 ;  /* 0x4b80000042428820 */ /* 0x000fe20000400000 */
[----:B------:R-:W-:Y:S01]  /*2c10*/  IADD3 R22, R5, -0x3f3504f3, RZ ;  /* 0xc0cafb0d05167810 */ /* 0x000fe20007ffe0ff */
[----:B------:R-:W-:Y:S01]  /*2c20*/  @!P0 FMUL R70, R70, 16777216 ;  /* 0x4b80000046468820 */ /* 0x000fe20000400000 */
[----:B------:R-:W-:Y:S01]  /*2c30*/  FSETP.GT.AND P0, PT, |R76|, 8.50705917302346158658e+37, PT ;  /* 0x7e8000004c00780b */ /* 0x000fe20003f04200 */
[----:B------:R-:W-:Y:S01]  /*2c40*/  @!P3 FMUL R30, R30, 16777216 ;  /* 0x4b8000001e1eb820 */ /* 0x000fe20000400000 */
[----:B------:R-:W-:Y:S01]  /*2c50*/  IADD3 R23, R6, -0x3f3504f3, RZ ;  /* 0xc0cafb0d06177810 */ /* 0x000fe20007ffe0ff */
[C---:B0-----:R-:W-:Y:S01]  /*2c60*/  FMUL R35, R9.reuse, R43 ;  /* 0x0000002b09237220 */ /* 0x041fe20000400000 */
[----:B------:R-:W-:Y:S01]  /*2c70*/  LOP3.LUT R0, R0, 0x4, RZ, 0xc0, !PT ;  /* 0x0000000400007812 */ /* 0x000fe200078ec0ff */
[C---:B------:R-:W-:Y:S01]  /*2c80*/  FMUL R36, R9.reuse, R42 ;  /* 0x0000002a09247220 */ /* 0x040fe20000400000 */
[----:B------:R-:W-:Y:S01]  /*2c90*/  LOP3.LUT R22, R22, 0xff800000, RZ, 0xc0, !PT ;  /* 0xff80000016167812 */ /* 0x000fe200078ec0ff */
[----:B------:R-:W-:Y:S01]  /*2ca0*/  FMUL R33, R9, R39 ;  /* 0x0000002709217220 */ /* 0x000fe20000400000 */
[----:B------:R-:W-:Y:S01]  /*2cb0*/  LOP3.LUT R23, R23, 0xff800000, RZ, 0xc0, !PT ;  /* 0xff80000017177812 */ /* 0x000fe200078ec0ff */
[C---:B------:R-:W-:Y:S01]  /*2cc0*/  FMUL R34, R9.reuse, R38 ;  /* 0x0000002609227220 */ /* 0x040fe20000400000 */
[----:B------:R-:W-:Y:S01]  /*2cd0*/  IADD3 R0, R0, R31, RZ ;  /* 0x0000001f00007210 */ /* 0x000fe20007ffe0ff */
[C---:B------:R-:W-:Y:S01]  /*2ce0*/  FMUL R38, R9.reuse, R50 ;  /* 0x0000003209267220 */ /* 0x040fe20000400000 */
[----:B------:R0:W-:Y:S01]  /*2cf0*/  I2F R14, R22 ;  /* 0x00000016000e7306 */ /* 0x0001e20000201400 */
[C---:B------:R-:W-:Y:S01]  /*2d00*/  FMUL R39, R9.reuse, R52 ;  /* 0x0000003409277220 */ /* 0x040fe20000400000 */
[----:B------:R-:W-:Y:S01]  /*2d10*/  LOP3.LUT R19, R18, 0x1800, RZ, 0xc0, !PT ;  /* 0x0000180012137812 */ /* 0x000fe200078ec0ff */
[----:B------:R-:W-:Y:S01]  /*2d20*/  FMUL R42, R9, R66 ;  /* 0x00000042092a7220 */ /* 0x000fe20000400000 */
[----:B------:R-:W-:Y:S01]  /*2d30*/  LEA R84, R85, R84, 0x1 ;  /* 0x0000005455547211 */ /* 0x000fe200078e08ff */
[----:B------:R-:W-:Y:S01]  /*2d40*/  FMUL R43, R9, R70 ;  /* 0x00000046092b7220 */ /* 0x000fe20000400000 */
[----:B------:R-:W-:Y:S01]  /*2d50*/  LEA R86, R86, R19, 0x4 ;  /* 0x0000001356567211 */ /* 0x000fe200078e20ff */
[----:B------:R-:W-:Y:S01]  /*2d60*/  @P2 FMUL R41, R41, 0.25 ;  /* 0x3e80000029292820 */ /* 0x000fe20000400000 */
[----:B------:R-:W2:Y:S01]  /*2d70*/  MUFU.RCP R9, R30 ;  /* 0x0000001e00097308 */ /* 0x000ea20000001000 */
[----:B------:R-:W-:Y:S01]  /*2d80*/  @P2 FMUL R40, R40, 0.25 ;  /* 0x3e80000028282820 */ /* 0x000fe20000400000 */
[----:B------:R-:W-:Y:S01]  /*2d90*/  SHF.L.U32 R15, R84, 0x2, RZ ;  /* 0x00000002540f7819 */ /* 0x000fe200000006ff */
[----:B------:R-:W-:Y:S01]  /*2da0*/  @P2 FMUL R37, R37, 0.25 ;  /* 0x3e80000025252820 */ /* 0x000fe20000400000 */
[C---:B0-----:R-:W-:Y:S01]  /*2db0*/  IADD3 R22, R5.reuse, -R22, RZ ;  /* 0x8000001605167210 */ /* 0x041fe20007ffe0ff */
[----:B------:R-:W-:Y:S01]  /*2dc0*/  @P2 FMUL R48, R48, 0.25 ;  /* 0x3e80000030302820 */ /* 0x000fe20000400000 */
[----:B------:R-:W-:Y:S01]  /*2dd0*/  LOP3.LUT R15, R78, R15, RZ, 0x3c, !PT ;  /* 0x0000000f4e0f7212 */ /* 0x000fe200078e3cff */
[----:B------:R-:W-:Y:S01]  /*2de0*/  @P2 FMUL R54, R54, 0.25 ;  /* 0x3e80000036362820 */ /* 0x000fe20000400000 */
[----:B------:R-:W0:Y:S01]  /*2df0*/  I2F R17, R23 ;  /* 0x0000001700117306 */ /* 0x000e220000201400 */
[----:B------:R-:W-:Y:S01]  /*2e00*/  @P2 FMUL R32, R32, 0.25 ;  /* 0x3e80000020202820 */ /* 0x000fe20000400000 */
[----:B------:R-:W-:Y:S01]  /*2e10*/  ISETP.GE.U32.AND P5, PT, R5, 0x7f800000, PT ;  /* 0x7f8000000500780c */ /* 0x000fe20003fa6070 */
[----:B------:R-:W-:Y:S01]  /*2e20*/  @P2 FMUL R29, R29, 0.25 ;  /* 0x3e8000001d1d2820 */ /* 0x000fe20000400000 */
[----:B------:R-:W-:Y:S01]  /*2e30*/  MOV R49, c[0x0][0x1c8] ;  /* 0x0000720000317a02 */ /* 0x000fe20000000f00 */
[----:B------:R-:W-:Y:S01]  /*2e40*/  @P2 FMUL R28, R28, 0.25 ;  /* 0x3e8000001c1c2820 */ /* 0x000fe20000400000 */
[C---:B------:R-:W-:Y:S01]  /*2e50*/  FSETP.GEU.AND P2, PT, |R77|.reuse, 1.175494350822287508e-38, PT ;  /* 0x008000004d00780b */ /* 0x040fe20003f4e200 */
[----:B------:R-:W-:Y:S01]  /*2e60*/  @P1 FMUL R77, R77, 0.25 ;  /* 0x3e8000004d4d1820 */ /* 0x000fe20000400000 */
[----:B------:R-:W-:Y:S01]  /*2e70*/  SHF.L.U32 R55, R49, 0x4, RZ ;  /* 0x0000000431377819 */ /* 0x000fe200000006ff */
[----:B------:R-:W-:Y:S01]  /*2e80*/  @P0 FMUL R76, R76, 0.25 ;  /* 0x3e8000004c4c0820 */ /* 0x000fe20000400000 */
[----:B------:R-:W-:Y:S01]  /*2e90*/  LOP3.LUT R80, R80, 0xf8, RZ, 0xc0, !PT ;  /* 0x000000f850507812 */ /* 0x000fe200078ec0ff */
[----:B------:R-:W-:-:S02]  /*2ea0*/  @!P3 FMUL R41, R41, 16777216 ;  /* 0x4b8000002929b820 */ /* 0x000fc40000400000 */
[----:B------:R-:W-:Y:S02]  /*2eb0*/  @!P3 FMUL R40, R40, 16777216 ;  /* 0x4b8000002828b820 */ /* 0x000fe40000400000 */
[----:B------:R-:W-:Y:S02]  /*2ec0*/  @!P3 FMUL R37, R37, 16777216 ;  /* 0x4b8000002525b820 */ /* 0x000fe40000400000 */
[----:B------:R-:W-:Y:S02]  /*2ed0*/  @!P3 FMUL R48, R48, 16777216 ;  /* 0x4b8000003030b820 */ /* 0x000fe40000400000 */
[----:B------:R-:W-:Y:S02]  /*2ee0*/  @!P3 FMUL R54, R54, 16777216 ;  /* 0x4b8000003636b820 */ /* 0x000fe40000400000 */
[----:B------:R-:W-:Y:S02]  /*2ef0*/  @!P3 FMUL R32, R32, 16777216 ;  /* 0x4b8000002020b820 */ /* 0x000fe40000400000 */
[----:B------:R-:W-:-:S02]  /*2f00*/  @!P3 FMUL R29, R29, 16777216 ;  /* 0x4b8000001d1db820 */ /* 0x000fc40000400000 */
[----:B------:R-:W-:Y:S01]  /*2f10*/  @!P3 FMUL R28, R28, 16777216 ;  /* 0x4b8000001c1cb820 */ /* 0x000fe20000400000 */
[----:B------:R-:W-:Y:S01]  /*2f20*/  FSETP.NEU.AND P3, PT, R3, RZ, PT ;  /* 0x000000ff0300720b */ /* 0x000fe20003f6d000 */
[----:B------:R-:W-:Y:S02]  /*2f30*/  @!P2 FMUL R77, R77, 16777216 ;  /* 0x4b8000004d4da820 */ /* 0x000fe40000400000 */
[----:B------:R-:W-:Y:S02]  /*2f40*/  @!P4 FMUL R76, R76, 16777216 ;  /* 0x4b8000004c4cc820 */ /* 0x000fe40000400000 */
[----:B-1----:R-:W-:Y:S02]  /*2f50*/  FFMA.FTZ R7, R10, 1.1920928955078125e-07, R7 ;  /* 0x340000000a077823 */ /* 0x002fe40000010007 */
[C---:B--2---:R-:W-:Y:S01]  /*2f60*/  FMUL R31, R9.reuse, R41 ;  /* 0x00000029091f7220 */ /* 0x044fe20000400000 */
[----:B------:R-:W-:Y:S01]  /*2f70*/  MUFU.RCP R77, R77 ;  /* 0x0000004d004d7308 */ /* 0x000fe20000001000 */
[----:B------:R-:W-:-:S02]  /*2f80*/  FMUL R10, R9, R40 ;  /* 0x00000028090a7220 */ /* 0x000fc40000400000 */
[C---:B------:R-:W-:Y:S02]  /*2f90*/  FMUL R30, R9.reuse, R37 ;  /* 0x00000025091e7220 */ /* 0x040fe40000400000 */
[----:B------:R-:W-:Y:S01]  /*2fa0*/  FMUL R37, R9, R48 ;  /* 0x0000003009257220 */ /* 0x000fe20000400000 */
[----:B------:R-:W-:Y:S01]  /*2fb0*/  F2FP.PACK_AB R31, R31, R10 ;  /* 0x0000000a1f1f723e */ /* 0x000fe200000000ff */
[----:B------:R-:W-:Y:S01]  /*2fc0*/  FMUL R40, R9, R54 ;  /* 0x0000003609287220 */ /* 0x000fe20000400000 */
[----:B------:R-:W-:Y:S01]  /*2fd0*/  F2FP.PACK_AB R10, R33, R34 ;  /* 0x00000022210a723e */ /* 0x000fe200000000ff */
[C---:B------:R-:W-:Y:S01]  /*2fe0*/  FMUL R41, R9.reuse, R32 ;  /* 0x0000002009297220 */ /* 0x040fe20000400000 */
[----:B------:R-:W-:Y:S01]  /*2ff0*/  F2FP.PACK_AB R30, R30, R37 ;  /* 0x000000251e1e723e */ /* 0x000fe200000000ff */
[C---:B------:R-:W-:Y:S01]  /*3000*/  FMUL R29, R9.reuse, R29 ;  /* 0x0000001d091d7220 */ /* 0x040fe20000400000 */
[----:B------:R-:W-:Y:S01]  /*3010*/  MOV R37, 0x3dc6b27f ;  /* 0x3dc6b27f00257802 */ /* 0x000fe20000000f00 */
[----:B------:R-:W-:Y:S01]  /*3020*/  FMUL R28, R9, R28 ;  /* 0x0000001c091c7220 */ /* 0x000fe20000400000 */
[----:B------:R-:W-:Y:S01]  /*3030*/  IADD3 R34, R4, -R11, RZ ;  /* 0x8000000b04227210 */ /* 0x000fe20007ffe0ff */
[----:B------:R-:W1:Y:S01]  /*3040*/  MUFU.RCP R9, R76 ;  /* 0x0000004c00097308 */ /* 0x000e620000001000 */
[----:B------:R-:W-:Y:S01]  /*3050*/  @P0 FMUL R59, R59, 0.25 ;  /* 0x3e8000003b3b0820 */ /* 0x000fe20000400000 */
[----:B------:R-:W-:Y:S01]  /*3060*/  F2FP.PACK_AB R11, R35, R36 ;  /* 0x00000024230b723e */ /* 0x000fe200000000ff */
[----:B------:R-:W-:Y:S01]  /*3070*/  @P0 FMUL R58, R58, 0.25 ;  /* 0x3e8000003a3a0820 */ /* 0x000fe20000400000 */
[----:B------:R-:W-:Y:S01]  /*3080*/  F2FP.PACK_AB R28, R29, R28 ;  /* 0x0000001c1d1c723e */ /* 0x000fe200000000ff */
[----:B------:R-:W-:Y:S01]  /*3090*/  @P0 FMUL R27, R27, 0.25 ;  /* 0x3e8000001b1b0820 */ /* 0x000fe20000400000 */
[----:B------:R-:W-:Y:S01]  /*30a0*/  F2FP.PACK_AB R29, R40, R41 ;  /* 0x00000029281d723e */ /* 0x000fe200000000ff */
[----:B------:R-:W-:-:S02]  /*30b0*/  @P0 FMUL R26, R26, 0.25 ;  /* 0x3e8000001a1a0820 */ /* 0x000fc40000400000 */
[----:B------:R-:W-:Y:S02]  /*30c0*/  @P0 FMUL R63, R63, 0.25 ;  /* 0x3e8000003f3f0820 */ /* 0x000fe40000400000 */
[----:B------:R-:W-:Y:S01]  /*30d0*/  @P0 FMUL R62, R62, 0.25 ;  /* 0x3e8000003e3e0820 */ /* 0x000fe20000400000 */
[----:B------:R-:W-:Y:S01]  /*30e0*/  STS.128 [R15+0x400], R28 ;  /* 0x0004001c0f007388 */ /* 0x000fe20000000c00 */
[----:B------:R-:W-:Y:S02]  /*30f0*/  @P0 FMUL R47, R47, 0.25 ;  /* 0x3e8000002f2f0820 */ /* 0x000fe40000400000 */
[----:B------:R-:W-:Y:S01]  /*3100*/  @P0 FMUL R46, R46, 0.25 ;  /* 0x3e8000002e2e0820 */ /* 0x000fe20000400000 */
[----:B------:R-:W-:Y:S01]  /*3110*/  ISETP.GE.U32.AND P0, PT, R3, 0x7f800000, PT ;  /* 0x7f8000000300780c */ /* 0x000fe20003f06070 */
[----:B------:R-:W-:Y:S02]  /*3120*/  @P1 FMUL R57, R57, 0.25 ;  /* 0x3e80000039391820 */ /* 0x000fe40000400000 */
[----:B------:R-:W-:-:S02]  /*3130*/  @P1 FMUL R56, R56, 0.25 ;  /* 0x3e80000038381820 */ /* 0x000fc40000400000 */
[----:B------:R-:W-:Y:S02]  /*3140*/  @P1 FMUL R25, R25, 0.25 ;  /* 0x3e80000019191820 */ /* 0x000fe40000400000 */
[----:B------:R-:W-:Y:S02]  /*3150*/  @P1 FMUL R61, R61, 0.25 ;  /* 0x3e8000003d3d1820 */ /* 0x000fe40000400000 */
[----:B------:R-:W-:Y:S02]  /*3160*/  @P1 FMUL R60, R60, 0.25 ;  /* 0x3e8000003c3c1820 */ /* 0x000fe40000400000 */
[----:B------:R-:W-:Y:S02]  /*3170*/  @P1 FMUL R45, R45, 0.25 ;  /* 0x3e8000002d2d1820 */ /* 0x000fe40000400000 */
[----:B------:R-:W-:Y:S02]  /*3180*/  @P1 FMUL R44, R44, 0.25 ;  /* 0x3e8000002c2c1820 */ /* 0x000fe40000400000 */
[----:B------:R-:W-:Y:S01]  /*3190*/  @P1 FMUL R24, R24, 0.25 ;  /* 0x3e80000018181820 */ /* 0x000fe20000400000 */
[----:B------:R-:W-:Y:S01]  /*31a0*/  ISETP.GE.U32.AND P1, PT, R4, 0x7f800000, PT ;  /* 0x7f8000000400780c */ /* 0x000fe20003f26070 */
        /* <DEDUP_REMOVED lines=8> */
[----:B------:R-:W-:Y:S01]  /*3230*/  ISETP.GE.U32.AND P4, PT, R6, 0x7f800000, PT ;  /* 0x7f8000000600780c */ /* 0x000fe20003f86070 */
[----:B------:R-:W-:Y:S02]  /*3240*/  @!P2 FMUL R57, R57, 16777216 ;  /* 0x4b8000003939a820 */ /* 0x000fe40000400000 */
[----:B------:R-:W-:Y:S02]  /*3250*/  @!P2 FMUL R56, R56, 16777216 ;  /* 0x4b8000003838a820 */ /* 0x000fe40000400000 */
[----:B------:R-:W-:Y:S02]  /*3260*/  @!P2 FMUL R25, R25, 16777216 ;  /* 0x4b8000001919a820 */ /* 0x000fe40000400000 */
[----:B------:R-:W-:Y:S02]  /*3270*/  @!P2 FMUL R61, R61, 16777216 ;  /* 0x4b8000003d3da820 */ /* 0x000fe40000400000 */
[----:B------:R-:W-:-:S02]  /*3280*/  @!P2 FMUL R60, R60, 16777216 ;  /* 0x4b8000003c3ca820 */ /* 0x000fc40000400000 */
[----:B------:R-:W-:Y:S02]  /*3290*/  @!P2 FMUL R45, R45, 16777216 ;  /* 0x4b8000002d2da820 */ /* 0x000fe40000400000 */
[----:B------:R-:W-:Y:S02]  /*32a0*/  @!P2 FMUL R44, R44, 16777216 ;  /* 0x4b8000002c2ca820 */ /* 0x000fe40000400000 */
[----:B------:R-:W-:Y:S01]  /*32b0*/  @!P2 FMUL R24, R24, 16777216 ;  /* 0x4b8000001818a820 */ /* 0x000fe20000400000 */
[----:B------:R-:W-:Y:S01]  /*32c0*/  FSETP.NEU.AND P2, PT, R4, RZ, PT ;  /* 0x000000ff0400720b */ /* 0x000fe20003f4d000 */
[----:B------:R-:W-:Y:S02]  /*32d0*/  FFMA.FTZ R13, R14, 1.1920928955078125e-07, R13 ;  /* 0x340000000e0d7823 */ /* 0x000fe4000001000d */
[----:B0-----:R-:W-:Y:S02]  /*32e0*/  FFMA.FTZ R14, R17, 1.1920928955078125e-07, R16 ;  /* 0x34000000110e7823 */ /* 0x001fe40000010010 */
[----:B-1----:R-:W-:-:S02]  /*32f0*/  FMUL R59, R9, R59 ;  /* 0x0000003b093b7220 */ /* 0x002fc40000400000 */
[C---:B------:R-:W-:Y:S02]  /*3300*/  FMUL R58, R9.reuse, R58 ;  /* 0x0000003a093a7220 */ /* 0x040fe40000400000 */
[C---:B------:R-:W-:Y:S02]  /*3310*/  FMUL R27, R9.reuse, R27 ;  /* 0x0000001b091b7220 */ /* 0x040fe40000400000 */
[C---:B------:R-:W-:Y:S02]  /*3320*/  FMUL R26, R9.reuse, R26 ;  /* 0x0000001a091a7220 */ /* 0x040fe40000400000 */
[C---:B------:R-:W-:Y:S02]  /*3330*/  FMUL R63, R9.reuse, R63 ;  /* 0x0000003f093f7220 */ /* 0x040fe40000400000 */
[----:B------:R-:W-:Y:S01]  /*3340*/  FMUL R62, R9, R62 ;  /* 0x0000003e093e7220 */ /* 0x000fe20000400000 */
[----:B------:R-:W-:Y:S01]  /*3350*/  F2FP.PACK_AB R26, R27, R26 ;  /* 0x0000001a1b1a723e */ /* 0x000fe200000000ff */
[----:B------:R-:W-:Y:S01]  /*3360*/  FMUL R47, R9, R47 ;  /* 0x0000002f092f7220 */ /* 0x000fe20000400000 */
[----:B------:R-:W-:Y:S01]  /*3370*/  F2FP.PACK_AB R27, R59, R58 ;  /* 0x0000003a3b1b723e */ /* 0x000fe200000000ff */
[----:B------:R-:W-:-:S02]  /*3380*/  FMUL R46, R9, R46 ;  /* 0x0000002e092e7220 */ /* 0x000fc40000400000 */
[----:B------:R-:W-:Y:S02]  /*3390*/  IMAD.IADD R8, R3, 0x1, -R8 ;  /* 0x0000000103087824 */ /* 0x000fe400078e0a08 */
[C---:B------:R-:W-:Y:S02]  /*33a0*/  FMUL R19, R77.reuse, R57 ;  /* 0x000000394d137220 */ /* 0x040fe40000400000 */
[C---:B------:R-:W-:Y:S02]  /*33b0*/  FMUL R56, R77.reuse, R56 ;  /* 0x000000384d387220 */ /* 0x040fe40000400000 */
[C---:B------:R-:W-:Y:S02]  /*33c0*/  FMUL R16, R77.reuse, R45 ;  /* 0x0000002d4d107220 */ /* 0x040fe40000400000 */
[----:B------:R-:W-:Y:S01]  /*33d0*/  FMUL R9, R77, R44 ;  /* 0x0000002c4d097220 */ /* 0x000fe20000400000 */
[----:B------:R-:W-:Y:S01]  /*33e0*/  F2FP.PACK_AB R19, R19, R56 ;  /* 0x000000381313723e */ /* 0x000fe200000000ff */
[----:B------:R-:W-:-:S02]  /*33f0*/  FMUL R17, R77, R61 ;  /* 0x0000003d4d117220 */ /* 0x000fc40000400000 */
[C---:B------:R-:W-:Y:S01]  /*3400*/  FMUL R60, R77.reuse, R60 ;  /* 0x0000003c4d3c7220 */ /* 0x040fe20000400000 */
[----:B------:R-:W-:Y:S01]  /*3410*/  F2FP.PACK_AB R16, R16, R9 ;  /* 0x000000091010723e */ /* 0x000fe200000000ff */
[C---:B------:R-:W-:Y:S01]  /*3420*/  FMUL R18, R77.reuse, R25 ;  /* 0x000000194d127220 */ /* 0x040fe20000400000 */
[----:B------:R-:W-:Y:S01]  /*3430*/  F2FP.PACK_AB R9, R38, R39 ;  /* 0x000000272609723e */ /* 0x000fe200000000ff */
[----:B------:R-:W-:Y:S01]  /*3440*/  FMUL R77, R77, R24 ;  /* 0x000000184d4d7220 */ /* 0x000fe20000400000 */
[----:B------:R-:W-:Y:S01]  /*3450*/  F2FP.PACK_AB R17, R17, R60 ;  /* 0x0000003c1111723e */ /* 0x000fe200000000ff */
[----:B------:R-:W-:Y:S01]  /*3460*/  FADD R32, R8, -1 ;  /* 0xbf80000008207421 */ /* 0x000fe20000000000 */
[----:B------:R-:W-:Y:S01]  /*3470*/  F2FP.PACK_AB R8, R42, R43 ;  /* 0x0000002b2a08723e */ /* 0x000fe200000000ff */
[----:B------:R-:W-:Y:S01]  /*3480*/  FADD R34, R34, -1 ;  /* 0xbf80000022227421 */ /* 0x000fe20000000000 */
[----:B------:R-:W-:Y:S01]  /*3490*/  F2FP.PACK_AB R18, R18, R77 ;  /* 0x0000004d1212723e */ /* 0x000fe200000000ff */
[----:B------:R-:W-:Y:S01]  /*34a0*/  FFMA.FTZ R33, R32, R37, -0.16845393180847167969 ;  /* 0xbe2c7f3020217423 */ /* 0x000fe20000010025 */
[----:B------:R-:W-:Y:S01]  /*34b0*/  F2FP.PACK_AB R24, R47, R46 ;  /* 0x0000002e2f18723e */ /* 0x000fe200000000ff */
[----:B------:R-:W-:Y:S01]  /*34c0*/  IMAD.IADD R23, R6, 0x1, -R23 ;  /* 0x0000000106177824 */ /* 0x000fe200078e0a17 */
[----:B------:R-:W-:Y:S01]  /*34d0*/  F2FP.PACK_AB R25, R63, R62 ;  /* 0x0000003e3f19723e */ /* 0x000fe200000000ff */
[----:B------:R-:W-:Y:S01]  /*34e0*/  FADD R22, R22, -1 ;  /* 0xbf80000016167421 */ /* 0x000fe20000000000 */
[----:B------:R0:W-:Y:S01]  /*34f0*/  STS.128 [R15], R16 ;  /* 0x000000100f007388 */ /* 0x0001e20000000c00 */
[----:B------:R-:W-:-:S02]  /*3500*/  FFMA.FTZ R33, R32, R33, 0.1716887056827545166 ;  /* 0x3e2fcf2a20217423 */ /* 0x000fc40000010021 */
[----:B------:R-:W-:Y:S01]  /*3510*/  FADD R23, R23, -1 ;  /* 0xbf80000017177421 */ /* 0x000fe20000000000 */
[----:B------:R1:W-:Y:S01]  /*3520*/  STS.128 [R15+0x480], R8 ;  /* 0x000480080f007388 */ /* 0x0003e20000000c00 */
[C---:B------:R-:W-:Y:S02]  /*3530*/  FFMA.FTZ R33, R32.reuse, R33, -0.17900948226451873779 ;  /* 0xbe374e4320217423 */ /* 0x040fe40000010021 */
[C---:B------:R-:W-:Y:S01]  /*3540*/  IMAD R41, R49.reuse, 0xa, RZ ;  /* 0x0000000a31297824 */ /* 0x040fe200078e02ff */
[----:B------:R2:W-:Y:S01]  /*3550*/  STS.128 [R15+0x80], R24 ;  /* 0x000080180f007388 */ /* 0x0005e20000000c00 */
[C---:B------:R-:W-:Y:S02]  /*3560*/  FFMA.FTZ R33, R32.reuse, R33, 0.20512372255325317383 ;  /* 0x3e520bf420217423 */ /* 0x040fe40000010021 */
[----:B------:R-:W-:Y:S02]  /*3570*/  IMAD R45, R49, 0xc, RZ ;  /* 0x0000000c312d7824 */ /* 0x000fe400078e02ff */
[----:B------:R-:W-:-:S02]  /*3580*/  FFMA.FTZ R33, R32, R33, -0.24046532809734344482 ;  /* 0xbe763c8b20217423 */ /* 0x000fc40000010021 */
[C---:B------:R-:W-:Y:S02]  /*3590*/  IMAD R51, R49.reuse, 0xe, RZ ;  /* 0x0000000e31337824 */ /* 0x040fe400078e02ff */
[-C--:B0-----:R-:W-:Y:S02]  /*35a0*/  FFMA.FTZ R17, R34, R37.reuse, -0.16845393180847167969 ;  /* 0xbe2c7f3022117423 */ /* 0x081fe40000010025 */
[----:B------:R-:W-:Y:S01]  /*35b0*/  FFMA.FTZ R19, R22, R37, -0.16845393180847167969 ;  /* 0xbe2c7f3016137423 */ /* 0x000fe20000010025 */
[----:B-1----:R-:W-:Y:S01]  /*35c0*/  @P0 MOV R8, 0x7f800000 ;  /* 0x7f80000000080802 */ /* 0x002fe20000000f00 */
[----:B------:R-:W-:Y:S01]  /*35d0*/  FFMA.FTZ R17, R34, R17, 0.1716887056827545166 ;  /* 0x3e2fcf2a22117423 */ /* 0x000fe20000010011 */
[----:B------:R-:W-:Y:S01]  /*35e0*/  SHF.L.U32 R9, R49, 0x2, RZ ;  /* 0x0000000231097819 */ /* 0x000fe200000006ff */
[----:B------:R-:W-:Y:S02]  /*35f0*/  FFMA.FTZ R16, R23, R37, -0.16845393180847167969 ;  /* 0xbe2c7f3017107423 */ /* 0x000fe40000010025 */
[----:B------:R-:W-:-:S02]  /*3600*/  FFMA.FTZ R19, R22, R19, 0.1716887056827545166 ;  /* 0x3e2fcf2a16137423 */ /* 0x000fc40000010013 */
[----:B------:R-:W-:Y:S02]  /*3610*/  FFMA.FTZ R17, R34, R17, -0.17900948226451873779 ;  /* 0xbe374e4322117423 */ /* 0x000fe40000010011 */
[C---:B------:R-:W-:Y:S02]  /*3620*/  FFMA.FTZ R16, R23.reuse, R16, 0.1716887056827545166 ;  /* 0x3e2fcf2a17107423 */ /* 0x040fe40000010010 */
[----:B------:R-:W-:Y:S02]  /*3630*/  FFMA.FTZ R19, R22, R19, -0.17900948226451873779 ;  /* 0xbe374e4316137423 */ /* 0x000fe40000010013 */
[----:B------:R-:W-:Y:S02]  /*3640*/  FFMA.FTZ R17, R34, R17, 0.20512372255325317383 ;  /* 0x3e520bf422117423 */ /* 0x000fe40000010011 */
[----:B------:R-:W-:Y:S02]  /*3650*/  FFMA.FTZ R16, R23, R16, -0.17900948226451873779 ;  /* 0xbe374e4317107423 */ /* 0x000fe40000010010 */
[----:B------:R-:W-:-:S02]  /*3660*/  FFMA.FTZ R19, R22, R19, 0.20512372255325317383 ;  /* 0x3e520bf416137423 */ /* 0x000fc40000010013 */
[----:B------:R-:W-:Y:S02]  /*3670*/  FFMA.FTZ R33, R32, R33, 0.28857114911079406738 ;  /* 0x3e93bf9920217423 */ /* 0x000fe40000010021 */
[----:B------:R-:W-:Y:S02]  /*3680*/  FFMA.FTZ R17, R34, R17, -0.24046532809734344482 ;  /* 0xbe763c8b22117423 */ /* 0x000fe40000010011 */
[----:B------:R-:W-:Y:S02]  /*3690*/  FFMA.FTZ R16, R23, R16, 0.20512372255325317383 ;  /* 0x3e520bf417107423 */ /* 0x000fe40000010010 */
[----:B------:R-:W-:Y:S02]  /*36a0*/  FFMA.FTZ R19, R22, R19, -0.24046532809734344482 ;  /* 0xbe763c8b16137423 */ /* 0x000fe40000010013 */
[----:B------:R-:W-:Y:S02]  /*36b0*/  FFMA.FTZ R33, R32, R33, -0.36067417263984680176 ;  /* 0xbeb8aa4920217423 */ /* 0x000fe40000010021 */
[----:B------:R-:W-:-:S02]  /*36c0*/  FFMA.FTZ R17, R34, R17, 0.28857114911079406738 ;  /* 0x3e93bf9922117423 */ /* 0x000fc40000010011 */
[C---:B------:R-:W-:Y:S02]  /*36d0*/  FFMA.FTZ R16, R23.reuse, R16, -0.24046532809734344482 ;  /* 0xbe763c8b17107423 */ /* 0x040fe40000010010 */
[----:B------:R-:W-:Y:S02]  /*36e0*/  FFMA.FTZ R19, R22, R19, 0.28857114911079406738 ;  /* 0x3e93bf9916137423 */ /* 0x000fe40000010013 */
[----:B------:R-:W-:Y:S02]  /*36f0*/  FFMA.FTZ R33, R32, R33, 0.48089820146560668945 ;  /* 0x3ef6384a20217423 */ /* 0x000fe40000010021 */
[----:B------:R-:W-:Y:S02]  /*3700*/  FFMA.FTZ R17, R34, R17, -0.36067417263984680176 ;  /* 0xbeb8aa4922117423 */ /* 0x000fe40000010011 */
[----:B------:R-:W-:Y:S02]  /*3710*/  FFMA.FTZ R16, R23, R16, 0.28857114911079406738 ;  /* 0x3e93bf9917107423 */ /* 0x000fe40000010010 */
[----:B------:R-:W-:-:S02]  /*3720*/  FFMA.FTZ R19, R22, R19, -0.36067417263984680176 ;  /* 0xbeb8aa4916137423 */ /* 0x000fc40000010013 */
[----:B------:R-:W-:Y:S02]  /*3730*/  FFMA.FTZ R33, R32, R33, -0.72134751081466674805 ;  /* 0xbf38aa3b20217423 */ /* 0x000fe40000010021 */
[----:B------:R-:W-:Y:S02]  /*3740*/  FFMA.FTZ R17, R34, R17, 0.48089820146560668945 ;  /* 0x3ef6384a22117423 */ /* 0x000fe40000010011 */
[----:B------:R-:W-:Y:S02]  /*3750*/  FFMA.FTZ R16, R23, R16, -0.36067417263984680176 ;  /* 0xbeb8aa4917107423 */ /* 0x000fe40000010010 */
[----:B------:R-:W-:Y:S02]  /*3760*/  FFMA.FTZ R19, R22, R19, 0.48089820146560668945 ;  /* 0x3ef6384a16137423 */ /* 0x000fe40000010013 */
[----:B------:R-:W-:Y:S02]  /*3770*/  FMUL R33, R32, R33 ;  /* 0x0000002120217220 */ /* 0x000fe40000400000 */
[----:B------:R-:W-:-:S02]  /*3780*/  FFMA.FTZ R17, R34, R17, -0.72134751081466674805 ;  /* 0xbf38aa3b22117423 */ /* 0x000fc40000010011 */
[C---:B------:R-:W-:Y:S02]  /*3790*/  FFMA.FTZ R16, R23.reuse, R16, 0.48089820146560668945 ;  /* 0x3ef6384a17107423 */ /* 0x040fe40000010010 */
[----:B------:R-:W-:Y:S02]  /*37a0*/  FFMA.FTZ R19, R22, R19, -0.72134751081466674805 ;  /* 0xbf38aa3b16137423 */ /* 0x000fe40000010013 */
[----:B------:R-:W-:Y:S02]  /*37b0*/  FMUL R33, R32, R33 ;  /* 0x0000002120217220 */ /* 0x000fe40000400000 */
[----:B------:R-:W-:Y:S02]  /*37c0*/  FMUL R17, R34, R17 ;  /* 0x0000001122117220 */ /* 0x000fe40000400000 */
[----:B------:R-:W-:Y:S02]  /*37d0*/  FFMA.FTZ R16, R23, R16, -0.72134751081466674805 ;  /* 0xbf38aa3b17107423 */ /* 0x000fe40000010010 */
[----:B------:R-:W-:-:S02]  /*37e0*/  FMUL R19, R22, R19 ;  /* 0x0000001316137220 */ /* 0x000fc40000400000 */
[----:B------:R-:W-:Y:S02]  /*37f0*/  FFMA.FTZ R32, R32, 1.4426950216293334961, R33 ;  /* 0x3fb8aa3b20207823 */ /* 0x000fe40000010021 */
[----:B------:R-:W-:Y:S02]  /*3800*/  FMUL R17, R34, R17 ;  /* 0x0000001122117220 */ /* 0x000fe40000400000 */
[----:B------:R-:W-:Y:S02]  /*3810*/  FMUL R16, R23, R16 ;  /* 0x0000001017107220 */ /* 0x000fe40000400000 */
[----:B------:R-:W-:Y:S02]  /*3820*/  FMUL R19, R22, R19 ;  /* 0x0000001316137220 */ /* 0x000fe40000400000 */
[----:B------:R-:W-:Y:S01]  /*3830*/  FADD R66, R7, R32 ;  /* 0x0000002007427221 */ /* 0x000fe20000000000 */
[----:B------:R-:W-:Y:S01]  /*3840*/  @P1 MOV R7, 0x7f800000 ;  /* 0x7f80000000071802 */ /* 0x000fe20000000f00 */
[----:B------:R-:W-:-:S02]  /*3850*/  FFMA.FTZ R17, R34, 1.4426950216293334961, R17 ;  /* 0x3fb8aa3b22117823 */ /* 0x000fc40000010011 */
[----:B------:R-:W-:Y:S01]  /*3860*/  @P0 FFMA.FTZ R66, R3, R8, +INF ;  /* 0x7f80000003420423 */ /* 0x000fe20000010008 */
[----:B------:R-:W-:Y:S01]  /*3870*/  @P5 MOV R8, 0x7f800000 ;  /* 0x7f80000000085802 */ /* 0x000fe20000000f00 */
[C---:B------:R-:W-:Y:S01]  /*3880*/  FMUL R16, R23.reuse, R16 ;  /* 0x0000001017107220 */ /* 0x040fe20000400000 */
[----:B------:R-:W-:Y:S01]  /*3890*/  FSETP.NEU.AND P0, PT, R6, RZ, PT ;  /* 0x000000ff0600720b */ /* 0x000fe20003f0d000 */
[----:B------:R-:W-:Y:S01]  /*38a0*/  FFMA.FTZ R22, R22, 1.4426950216293334961, R19 ;  /* 0x3fb8aa3b16167823 */ /* 0x000fe20000010013 */
[----:B------:R-:W-:Y:S01]  /*38b0*/  FSEL R66, R66, -INF , P3 ;  /* 0xff80000042427808 */ /* 0x000fe20001800000 */
[----:B------:R-:W-:Y:S01]  /*38c0*/  FADD R69, R12, R17 ;  /* 0x000000110c457221 */ /* 0x000fe20000000000 */
[C---:B------:R-:W-:Y:S01]  /*38d0*/  LOP3.LUT R12, R86.reuse, 0x40, RZ, 0x3c, !PT ;  /* 0x00000040560c7812 */ /* 0x040fe200078e3cff */
[----:B------:R-:W-:Y:S01]  /*38e0*/  FFMA.FTZ R23, R23, 1.4426950216293334961, R16 ;  /* 0x3fb8aa3b17177823 */ /* 0x000fe20000010010 */
[----:B------:R-:W-:Y:S01]  /*38f0*/  LOP3.LUT R16, R86, 0x60, RZ, 0x3c, !PT ;  /* 0x0000006056107812 */ /* 0x000fe200078e3cff */
[----:B------:R-:W-:-:S02]  /*3900*/  FADD R81, R13, R22 ;  /* 0x000000160d517221 */ /* 0x000fc40000000000 */
[----:B------:R-:W-:Y:S01]  /*3910*/  @P1 FFMA.FTZ R69, R4, R7, +INF ;  /* 0x7f80000004451423 */ /* 0x000fe20000010007 */
[C---:B------:R-:W-:Y:S01]  /*3920*/  FSETP.NEU.AND P1, PT, R5.reuse, RZ, PT ;  /* 0x000000ff0500720b */ /* 0x040fe20003f2d000 */
[----:B------:R-:W-:Y:S01]  /*3930*/  @P4 IMAD.MOV.U32 R3, RZ, RZ, 0x7f800000 ;  /* 0x7f800000ff034424 */ /* 0x000fe200078e00ff */
[----:B------:R-:W-:Y:S01]  /*3940*/  LOP3.LUT R4, R86, 0x20, RZ, 0x3c, !PT ;  /* 0x0000002056047812 */ /* 0x000fe200078e3cff */
[----:B------:R-:W-:Y:S01]  /*3950*/  @P5 FFMA.FTZ R81, R5, R8, +INF ;  /* 0x7f80000005515423 */ /* 0x000fe20000010008 */
[C---:B------:R-:W-:Y:S01]  /*3960*/  SHF.L.U32 R5, R49.reuse, 0x1, RZ ;  /* 0x0000000131057819 */ /* 0x040fe200000006ff */
[C---:B------:R-:W-:Y:S01]  /*3970*/  IMAD R13, R49.reuse, 0x6, RZ ;  /* 0x00000006310d7824 */ /* 0x040fe200078e02ff */
[-C--:B--2---:R-:W-:Y:S01]  /*3980*/  LEA R24, P5, R49, R20.reuse, 0x2 ;  /* 0x0000001431187211 */ /* 0x084fe200078a10ff */
[----:B------:R-:W-:Y:S01]  /*3990*/  FADD R82, R14, R23 ;  /* 0x000000170e527221 */ /* 0x000fe20000000000 */
[----:B------:R-:W-:Y:S01]  /*39a0*/  FSEL R69, R69, -INF , P2 ;  /* 0xff80000045457808 */ /* 0x000fe20001000000 */
[----:B------:R-:W-:Y:S01]  /*39b0*/  @P4 FFMA.FTZ R82, R6, R3, +INF ;  /* 0x7f80000006524423 */ /* 0x000fe20000010003 */
[-C--:B------:R-:W-:Y:S01]  /*39c0*/  IADD3 R22, P4, R5, R20.reuse, RZ ;  /* 0x0000001405167210 */ /* 0x080fe20007f9e0ff */
[----:B------:R-:W-:Y:S01]  /*39d0*/  IMAD R7, R49, 0x3, RZ ;  /* 0x0000000331077824 */ /* 0x000fe200078e02ff */
[-C--:B------:R-:W-:Y:S01]  /*39e0*/  IADD3 R26, P6, R13, R20.reuse, RZ ;  /* 0x000000140d1a7210 */ /* 0x080fe20007fde0ff */
[----:B------:R-:W-:Y:S01]  /*39f0*/  IMAD R11, R49, 0x5, RZ ;  /* 0x00000005310b7824 */ /* 0x000fe200078e02ff */
[-C--:B------:R-:W-:Y:S01]  /*3a00*/  LEA.HI.X.SX32 R25, R5, R21.reuse, 0x1, P5 ;  /* 0x0000001505197211 */ /* 0x080fe200028f0eff */
[----:B------:R-:W-:Y:S01]  /*3a10*/  IMAD.SHL.U32 R17, R49, 0x8, RZ ;  /* 0x0000000831117824 */ /* 0x000fe200078e00ff */
[-C--:B------:R-:W-:Y:S01]  /*3a20*/  IADD3 R30, P5, R41, R20.reuse, RZ ;  /* 0x00000014291e7210 */ /* 0x080fe20007fbe0ff */
[C---:B------:R-:W-:Y:S01]  /*3a30*/  IMAD R59, R49.reuse, 0x12, RZ ;  /* 0x00000012313b7824 */ /* 0x040fe200078e02ff */
[CC--:B------:R-:W-:Y:S01]  /*3a40*/  LEA.HI.X.SX32 R23, R49.reuse, R21.reuse, 0x1, P4 ;  /* 0x0000001531177211 */ /* 0x0c0fe200020f0eff */
[C---:B------:R-:W-:Y:S01]  /*3a50*/  IMAD R71, R49.reuse, 0x16, RZ ;  /* 0x0000001631477824 */ /* 0x040fe200078e02ff */
[CC--:B------:R-:W-:Y:S01]  /*3a60*/  LEA R28, P4, R49.reuse, R20.reuse, 0x3 ;  /* 0x00000014311c7211 */ /* 0x0c0fe200078818ff */
[----:B------:R-:W-:Y:S01]  /*3a70*/  IMAD R15, R49, 0x7, RZ ;  /* 0x00000007310f7824 */ /* 0x000fe200078e02ff */
[-C--:B------:R-:W-:Y:S01]  /*3a80*/  LEA.HI.X.SX32 R27, R7, R21.reuse, 0x1, P6 ;  /* 0x00000015071b7211 */ /* 0x080fe200030f0eff */
[----:B------:R-:W-:Y:S01]  /*3a90*/  BAR.SYNC.DEFER_BLOCKING 0x0 ;  /* 0x0000000000007b1d */ /* 0x000fe20000010000 */
[-C--:B------:R-:W-:Y:S01]  /*3aa0*/  IADD3 R32, P6, R45, R20.reuse, RZ ;  /* 0x000000142d207210 */ /* 0x080fe20007fde0ff */
[----:B------:R-:W-:Y:S01]  /*3ab0*/  IMAD R19, R49, 0x9, RZ ;  /* 0x0000000931137824 */ /* 0x000fe200078e02ff */
[-C--:B------:R-:W-:Y:S01]  /*3ac0*/  LEA.HI.X.SX32 R31, R11, R21.reuse, 0x1, P5 ;  /* 0x000000150b1f7211 */ /* 0x080fe200028f0eff */
[C---:B------:R-:W-:Y:S01]  /*3ad0*/  IMAD R109, R49.reuse, 0x14, RZ ;  /* 0x00000014316d7824 */ /* 0x040fe200078e02ff */
[CC--:B------:R-:W-:Y:S01]  /*3ae0*/  LEA R36, P5, R49.reuse, R20.reuse, 0x4 ;  /* 0x0000001431247211 */ /* 0x0c0fe200078a20ff */
[----:B------:R-:W-:Y:S01]  /*3af0*/  IMAD R43, R49, 0xb, RZ ;  /* 0x0000000b312b7824 */ /* 0x000fe200078e02ff */
[-C--:B------:R-:W-:Y:S01]  /*3b00*/  LEA.HI.X.SX32 R29, R9, R21.reuse, 0x1, P4 ;  /* 0x00000015091d7211 */ /* 0x080fe200020f0eff */
        /* <DEDUP_REMOVED lines=16> */
[----:B------:R-:W0:Y:S01]  /*3c10*/  LDS.128 R8, [R86] ;  /* 0x0000000056087984 */ /* 0x000e220000000c00 */
[-C--:B------:R-:W-:Y:S01]  /*3c20*/  IADD3 R44, P6, R75, R20.reuse, RZ ;  /* 0x000000144b2c7210 */ /* 0x080fe20007fde0ff */
[----:B------:R-:W-:Y:S01]  /*3c30*/  IMAD R113, R49, 0x24, RZ ;  /* 0x0000002431717824 */ /* 0x000fe200078e02ff */
[-C--:B------:R-:W-:Y:S01]  /*3c40*/  LEA.HI.X.SX32 R43, R43, R21.reuse, 0x1, P5 ;  /* 0x000000152b2b7211 */ /* 0x080fe200028f0eff */
[----:B------:R-:W1:Y:S01]  /*3c50*/  LDS.128 R4, [R4] ;  /* 0x0000000004047984 */ /* 0x000e620000000c00 */
[-C--:B------:R-:W-:Y:S01]  /*3c60*/  IADD3 R48, P5, R79, R20.reuse, RZ ;  /* 0x000000144f307210 */ /* 0x080fe20007fbe0ff */
[----:B------:R-:W-:Y:S01]  /*3c70*/  IMAD R61, R49, 0x13, RZ ;  /* 0x00000013313d7824 */ /* 0x000fe200078e02ff */
[-C--:B------:R-:W-:Y:S01]  /*3c80*/  LEA.HI.X.SX32 R41, R41, R21.reuse, 0x1, P4 ;  /* 0x0000001529297211 */ /* 0x080fe200020f0eff */
[----:B------:R-:W2:Y:S01]  /*3c90*/  LDS.128 R12, [R12] ;  /* 0x000000000c0c7984 */ /* 0x000ea20000000c00 */
[C---:B------:R-:W-:Y:S01]  /*3ca0*/  IMAD R115, R49.reuse, 0x26, RZ ;  /* 0x0000002631737824 */ /* 0x040fe200078e02ff */
[CC--:B------:R-:W-:Y:S01]  /*3cb0*/  LEA R46, P4, R49.reuse, R20.reuse, 0x5 ;  /* 0x00000014312e7211 */ /* 0x0c0fe200078828ff */
[----:B------:R-:W-:Y:S01]  /*3cc0*/  IMAD R117, R49, 0x28, RZ ;  /* 0x0000002831757824 */ /* 0x000fe200078e02ff */
[----:B------:R-:W-:Y:S01]  /*3cd0*/  LEA.HI.X.SX32 R45, R45, R21, 0x1, P6 ;  /* 0x000000152d2d7211 */ /* 0x000fe200030f0eff */
[C---:B------:R-:W-:Y:S01]  /*3ce0*/  IMAD R63, R49.reuse, 0x15, RZ ;  /* 0x00000015313f7824 */ /* 0x040fe200078e02ff */
[----:B------:R-:W3:Y:S01]  /*3cf0*/  LDS.128 R16, [R16] ;  /* 0x0000000010107984 */ /* 0x000ee20000000c00 */
[----:B------:R-:W-:Y:S01]  /*3d00*/  IMAD R119, R49, 0x2a, RZ ;  /* 0x0000002a31777824 */ /* 0x000fe200078e02ff */
[----:B------:R-:W-:Y:S01]  /*3d10*/  IADD3 R50, P6, R91, R20, RZ ;  /* 0x000000145b327210 */ /* 0x000fe20007fde0ff */
[----:B------:R-:W-:-:S02]  /*3d20*/  IMAD R121, R49, 0x2c, RZ ;  /* 0x0000002c31797824 */ /* 0x000fc400078e02ff */
[----:B------:R-:W-:Y:S01]  /*3d30*/  IMAD R73, R49, 0x17, RZ ;  /* 0x0000001731497824 */ /* 0x000fe200078e02ff */
[----:B------:R-:W-:Y:S01]  /*3d40*/  LEA.HI.X.SX32 R51, R51, R21, 0x1, P6 ;  /* 0x0000001533337211 */ /* 0x000fe200030f0eff */
[----:B------:R-:W-:Y:S01]  /*3d50*/  IMAD R123, R49, 0x2e, RZ ;  /* 0x0000002e317b7824 */ /* 0x000fe200078e02ff */
[----:B------:R-:W-:Y:S01]  /*3d60*/  IADD3 R54, P6, R111, R20, RZ ;  /* 0x000000146f367210 */ /* 0x000fe20007fde0ff */
[C---:B------:R-:W-:Y:S02]  /*3d70*/  IMAD R107, R49.reuse, 0x30, RZ ;  /* 0x00000030316b7824 */ /* 0x040fe400078e02ff */
[C---:B------:R-:W-:Y:S02]  /*3d80*/  IMAD R77, R49.reuse, 0x19, RZ ;  /* 0x00000019314d7824 */ /* 0x040fe400078e02ff */
[C---:B------:R-:W-:Y:S02]  /*3d90*/  IMAD R105, R49.reuse, 0x32, RZ ;  /* 0x0000003231697824 */ /* 0x040fe400078e02ff */
[----:B------:R-:W-:-:S02]  /*3da0*/  IMAD R103, R49, 0x34, RZ ;  /* 0x0000003431677824 */ /* 0x000fc400078e02ff */
[C---:B------:R-:W-:Y:S02]  /*3db0*/  IMAD R85, R49.reuse, 0x1b, RZ ;  /* 0x0000001b31557824 */ /* 0x040fe400078e02ff */
[C---:B------:R-:W-:Y:S02]  /*3dc0*/  IMAD R101, R49.reuse, 0x36, RZ ;  /* 0x0000003631657824 */ /* 0x040fe400078e02ff */
[C---:B------:R-:W-:Y:S02]  /*3dd0*/  IMAD R99, R49.reuse, 0x38, RZ ;  /* 0x0000003831637824 */ /* 0x040fe400078e02ff */
[C---:B------:R-:W-:Y:S02]  /*3de0*/  IMAD R87, R49.reuse, 0x1d, RZ ;  /* 0x0000001d31577824 */ /* 0x040fe400078e02ff */
[C---:B------:R-:W-:Y:S01]  /*3df0*/  IMAD R97, R49.reuse, 0x3a, RZ ;  /* 0x0000003a31617824 */ /* 0x040fe200078e02ff */
[----:B0-----:R0:W-:Y:S01]  /*3e00*/  STG.E.U16 [R20.64], R8 ;  /* 0x0000000814007986 */ /* 0x0011e2000c101506 */
[----:B------:R-:W-:-:S02]  /*3e10*/  IMAD R95, R49, 0x3c, RZ ;  /* 0x0000003c315f7824 */ /* 0x000fc400078e02ff */
[C---:B------:R-:W-:Y:S02]  /*3e20*/  IMAD R89, R49.reuse, 0x1f, RZ ;  /* 0x0000001f31597824 */ /* 0x040fe400078e02ff */
[----:B------:R-:W-:Y:S01]  /*3e30*/  IMAD R93, R49, 0x3e, RZ ;  /* 0x0000003e315d7824 */ /* 0x000fe200078e02ff */
[-C--:B------:R-:W-:Y:S02]  /*3e40*/  LEA.HI.X.SX32 R49, R47, R21.reuse, 0x1, P5 ;  /* 0x000000152f317211 */ /* 0x080fe400028f0eff */
[-C--:B------:R-:W-:Y:S02]  /*3e50*/  IADD3 R52, P5, R3, R20.reuse, RZ ;  /* 0x0000001403347210 */ /* 0x080fe40007fbe0ff */
[-C--:B------:R-:W-:Y:S02]  /*3e60*/  LEA.HI.X.SX32 R47, R55, R21.reuse, 0x1, P4 ;  /* 0x00000015372f7211 */ /* 0x080fe400020f0eff */
[----:B------:R-:W-:Y:S02]  /*3e70*/  LEA.HI.X.SX32 R53, R53, R21, 0x1, P5 ;  /* 0x0000001535357211 */ /* 0x000fe400028f0eff */
[----:B------:R-:W-:-:S02]  /*3e80*/  IADD3 R56, P5, R113, R20, RZ ;  /* 0x0000001471387210 */ /* 0x000fc40007fbe0ff */
[-C--:B------:R-:W-:Y:S02]  /*3e90*/  IADD3 R58, P4, R115, R20.reuse, RZ ;  /* 0x00000014733a7210 */ /* 0x080fe40007f9e0ff */
[-C--:B------:R-:W-:Y:S02]  /*3ea0*/  LEA.HI.X.SX32 R55, R57, R21.reuse, 0x1, P6 ;  /* 0x0000001539377211 */ /* 0x080fe400030f0eff */
[-C--:B------:R-:W-:Y:S02]  /*3eb0*/  LEA.HI.X.SX32 R57, R59, R21.reuse, 0x1, P5 ;  /* 0x000000153b397211 */ /* 0x080fe400028f0eff */
[-C--:B------:R-:W-:Y:S02]  /*3ec0*/  IADD3 R62, P5, R119, R20.reuse, RZ ;  /* 0x00000014773e7210 */ /* 0x080fe40007fbe0ff */
[----:B------:R-:W-:Y:S02]  /*3ed0*/  LEA.HI.X.SX32 R59, R61, R21, 0x1, P4 ;  /* 0x000000153d3b7211 */ /* 0x000fe400020f0eff */
[----:B------:R-:W-:-:S02]  /*3ee0*/  IADD3 R60, P6, R117, R20, RZ ;  /* 0x00000014753c7210 */ /* 0x000fc40007fde0ff */
[-C--:B------:R-:W-:Y:S02]  /*3ef0*/  IADD3 R70, P4, R121, R20.reuse, RZ ;  /* 0x0000001479467210 */ /* 0x080fe40007f9e0ff */
[-C--:B------:R-:W-:Y:S02]  /*3f00*/  LEA.HI.X.SX32 R63, R63, R21.reuse, 0x1, P5 ;  /* 0x000000153f3f7211 */ /* 0x080fe400028f0eff */
[-C--:B------:R-:W-:Y:S02]  /*3f10*/  IADD3 R74, P5, R107, R20.reuse, RZ ;  /* 0x000000146b4a7210 */ /* 0x080fe40007fbe0ff */
[-C--:B------:R-:W-:Y:S02]  /*3f20*/  LEA.HI.X.SX32 R61, R109, R21.reuse, 0x1, P6 ;  /* 0x000000156d3d7211 */ /* 0x080fe400030f0eff */
        /* <DEDUP_REMOVED lines=14> */
[----:B------:R-:W-:Y:S02]  /*4010*/  IADD3 R86, P4, R93, R20, RZ ;  /* 0x000000145d567210 */ /* 0x000fe40007f9e0ff */
[-C--:B------:R-:W-:Y:S02]  /*4020*/  LEA.HI.X.SX32 R93, R3, R21.reuse, 0x1, P5 ;  /* 0x00000015035d7211 */ /* 0x080fe400028f0eff */
[----:B------:R-:W-:Y:S01]  /*4030*/  PRMT R3, R8, 0x7632, R3 ;  /* 0x0000763208037816 */ /* 0x000fe20000000003 */
[----:B0-----:R-:W-:Y:S01]  /*4040*/  IMAD.HI R8, R2, 0x4, RZ ;  /* 0x0000000402087827 */ /* 0x001fe200078e02ff */
[-C--:B------:R-:W-:Y:S02]  /*4050*/  LEA.HI.X.SX32 R95, R87, R21.reuse, 0x1, P6 ;  /* 0x00000015575f7211 */ /* 0x080fe400030f0eff */
[----:B------:R-:W-:Y:S01]  /*4060*/  LEA.HI.X.SX32 R87, R89, R21, 0x1, P4 ;  /* 0x0000001559577211 */ /* 0x000fe200020f0eff */
[----:B------:R2:W-:Y:S01]  /*4070*/  STG.E.U16 [R22.64], R3 ;  /* 0x0000000316007986 */ /* 0x0005e2000c101506 */
[----:B-1----:R-:W-:-:S03]  /*4080*/  PRMT R21, R4, 0x7632, R21 ;  /* 0x0000763204157816 */ /* 0x002fc60000000015 */
[----:B------:R3:W-:Y:S04]  /*4090*/  STG.E.U16 [R24.64], R4 ;  /* 0x0000000418007986 */ /* 0x0007e8000c101506 */
[----:B------:R0:W-:Y:S01]  /*40a0*/  STG.E.U16 [R26.64], R21 ;  /* 0x000000151a007986 */ /* 0x0001e2000c101506 */
[----:B--2---:R-:W-:-:S03]  /*40b0*/  PRMT R23, R12, 0x7632, R23 ;  /* 0x000076320c177816 */ /* 0x004fc60000000017 */
[----:B------:R1:W-:Y:S01]  /*40c0*/  STG.E.U16 [R28.64], R12 ;  /* 0x0000000c1c007986 */ /* 0x0003e2000c101506 */
[----:B------:R-:W-:Y:S02]  /*40d0*/  PRMT R3, R5, 0x7632, R3 ;  /* 0x0000763205037816 */ /* 0x000fe40000000003 */
[----:B---3--:R-:W-:Y:S01]  /*40e0*/  PRMT R25, R16, 0x7632, R25 ;  /* 0x0000763210197816 */ /* 0x008fe20000000019 */
[----:B------:R2:W-:Y:S01]  /*40f0*/  STG.E.U16 [R30.64], R23 ;  /* 0x000000171e007986 */ /* 0x0005e2000c101506 */
[----:B------:R-:W-:Y:S02]  /*4100*/  PRMT R24, R13, 0x7632, R24 ;  /* 0x000076320d187816 */ /* 0x000fe40000000018 */
[----:B0-----:R-:W-:Y:S01]  /*4110*/  PRMT R27, R9, 0x7632, R27 ;  /* 0x00007632091b7816 */ /* 0x001fe2000000001b */
[----:B------:R-:W-:Y:S01]  /*4120*/  STG.E.U16 [R32.64], R16 ;  /* 0x0000001020007986 */ /* 0x000fe2000c101506 */
[----:B------:R-:W-:Y:S02]  /*4130*/  PRMT R26, R17, 0x7632, R26 ;  /* 0x00007632111a7816 */ /* 0x000fe4000000001a */
[----:B------:R-:W-:Y:S01]  /*4140*/  PRMT R4, R10, 0x7632, R4 ;  /* 0x000076320a047816 */ /* 0x000fe20000000004 */
[----:B------:R-:W-:Y:S01]  /*4150*/  STG.E.U16 [R34.64], R25 ;  /* 0x0000001922007986 */ /* 0x000fe2000c101506 */
[----:B-1----:R-:W-:-:S03]  /*4160*/  PRMT R29, R6, 0x7632, R29 ;  /* 0x00007632061d7816 */ /* 0x002fc6000000001d */
[----:B------:R0:W-:Y:S01]  /*4170*/  STG.E.U16 [R36.64], R9 ;  /* 0x0000000924007986 */ /* 0x0001e2000c101506 */
[----:B--2---:R-:W-:-:S03]  /*4180*/  PRMT R31, R14, 0x7632, R31 ;  /* 0x000076320e1f7816 */ /* 0x004fc6000000001f */
[----:B------:R1:W-:Y:S04]  /*4190*/  STG.E.U16 [R38.64], R27 ;  /* 0x0000001b26007986 */ /* 0x0003e8000c101506 */
[----:B------:R-:W-:Y:S04]  /*41a0*/  STG.E.U16 [R40.64], R5 ;  /* 0x0000000528007986 */ /* 0x000fe8000c101506 */
[----:B------:R2:W-:Y:S01]  /*41b0*/  STG.E.U16 [R42.64], R3 ;  /* 0x000000032a007986 */ /* 0x0005e2000c101506 */
[----:B0-----:R-:W-:-:S03]  /*41c0*/  PRMT R36, R18, 0x7632, R36 ;  /* 0x0000763212247816 */ /* 0x001fc60000000024 */
[----:B------:R-:W-:Y:S01]  /*41d0*/  STG.E.U16 [R44.64], R13 ;  /* 0x0000000d2c007986 */ /* 0x000fe2000c101506 */
[----:B-1----:R-:W-:-:S03]  /*41e0*/  PRMT R38, R11, 0x7632, R38 ;  /* 0x000076320b267816 */ /* 0x002fc60000000026 */
[----:B------:R-:W-:Y:S04]  /*41f0*/  STG.E.U16 [R48.64], R24 ;  /* 0x0000001830007986 */ /* 0x000fe8000c101506 */
[----:B------:R-:W-:Y:S01]  /*4200*/  STG.E.U16 [R50.64], R17 ;  /* 0x0000001132007986 */ /* 0x000fe2000c101506 */
[----:B--2---:R-:W-:Y:S02]  /*4210*/  PRMT R42, R7, 0x7632, R42 ;  /* 0x00007632072a7816 */ /* 0x004fe4000000002a */
[----:B------:R-:W-:Y:S01]  /*4220*/  PRMT R43, R19, 0x7632, R43 ;  /* 0x00007632132b7816 */ /* 0x000fe2000000002b */
[----:B------:R-:W-:Y:S01]  /*4230*/  STG.E.U16 [R52.64], R26 ;  /* 0x0000001a34007986 */ /* 0x000fe2000c101506 */
[----:B------:R-:W-:-:S03]  /*4240*/  FSEL R3, R82, -INF , P0 ;  /* 0xff80000052037808 */ /* 0x000fc60000000000 */
[----:B------:R0:W-:Y:S02]  /*4250*/  STG.E.U16 [R46.64], R10 ;  /* 0x0000000a2e007986 */ /* 0x0001e4000c101506 */
[----:B------:R-:W-:Y:S01]  /*4260*/  FFMA R5, R3, 0.69314718246459960938, R68 ;  /* 0x3f31721803057823 */ /* 0x000fe20000000044 */
[----:B------:R-:W-:Y:S01]  /*4270*/  SHF.L.U32 R3, R2, 0x2, RZ ;  /* 0x0000000202037819 */ /* 0x000fe200000006ff */
[----:B------:R1:W-:Y:S04]  /*4280*/  STG.E.U16 [R54.64], R4 ;  /* 0x0000000436007986 */ /* 0x0003e8000c101506 */
[----:B------:R2:W-:Y:S04]  /*4290*/  STG.E.U16 [R56.64], R6 ;  /* 0x0000000638007986 */ /* 0x0005e8000c101506 */
[----:B------:R-:W-:Y:S01]  /*42a0*/  STG.E.U16 [R58.64], R29 ;  /* 0x0000001d3a007986 */ /* 0x000fe2000c101506 */
[----:B0-----:R-:W-:-:S02]  /*42b0*/  PRMT R47, R15, 0x7632, R47 ;  /* 0x000076320f2f7816 */ /* 0x001fc4000000002f */
[----:B------:R-:W-:Y:S01]  /*42c0*/  SHF.L.U32 R10, R83, 0x2, RZ ;  /* 0x00000002530a7819 */ /* 0x000fe200000006ff */
[----:B------:R-:W-:Y:S01]  /*42d0*/  STG.E.U16 [R60.64], R14 ;  /* 0x0000000e3c007986 */ /* 0x000fe2000c101506 */
[----:B-1----:R-:W-:Y:S01]  /*42e0*/  FSEL R4, R81, -INF , P1 ;  /* 0xff80000051047808 */ /* 0x002fe20000800000 */
[----:B------:R-:W-:Y:S01]  /*42f0*/  IMAD.HI R83, R83, 0x4, RZ ;  /* 0x0000000453537827 */ /* 0x000fe200078e02ff */
[----:B------:R-:W-:Y:S01]  /*4300*/  IADD3 R2, P0, P1, R10, c[0x0][0x180], R3 ;  /* 0x000060000a027a10 */ /* 0x000fe2000791e003 */
[----:B------:R-:W-:Y:S02]  /*4310*/  STG.E.U16 [R62.64], R31 ;  /* 0x0000001f3e007986 */ /* 0x000fe4000c101506 */
[----:B--2---:R-:W-:Y:S01]  /*4320*/  FFMA R6, R66, 0.69314718246459960938, R65 ;  /* 0x3f31721842067823 */ /* 0x004fe20000000041 */
[----:B------:R-:W-:Y:S01]  /*4330*/  IADD3.X R3, R83, c[0x0][0x184], R8, P0, P1 ;  /* 0x0000610053037a10 */ /* 0x000fe200007e2408 */
[----:B------:R-:W-:Y:S01]  /*4340*/  STG.E.U16 [R70.64], R18 ;  /* 0x0000001246007986 */ /* 0x000fe2000c101506 */
[----:B------:R-:W-:-:S03]  /*4350*/  FFMA R4, R4, 0.69314718246459960938, R67 ;  /* 0x3f31721804047823 */ /* 0x000fc60000000043 */
[----:B------:R-:W-:Y:S04]  /*4360*/  STG.E.U16 [R72.64], R36 ;  /* 0x0000002448007986 */ /* 0x000fe8000c101506 */
[----:B------:R-:W-:Y:S04]  /*4370*/  STG.E.U16 [R74.64], R11 ;  /* 0x0000000b4a007986 */ /* 0x000fe8000c101506 */
[----:B------:R-:W-:Y:S04]  /*4380*/  STG.E.U16 [R76.64], R38 ;  /* 0x000000264c007986 */ /* 0x000fe8000c101506 */
[----:B------:R0:W-:Y:S04]  /*4390*/  STG.E.U16 [R78.64], R7 ;  /* 0x000000074e007986 */ /* 0x0001e8000c101506 */
[----:B------:R-:W-:Y:S04]  /*43a0*/  STG.E.U16 [R84.64], R42 ;  /* 0x0000002a54007986 */ /* 0x000fe8000c101506 */
[----:B------:R-:W-:Y:S04]  /*43b0*/  STG.E.U16 [R90.64], R15 ;  /* 0x0000000f5a007986 */ /* 0x000fe8000c101506 */
[----:B------:R-:W-:Y:S01]  /*43c0*/  STG.E.U16 [R94.64], R47 ;  /* 0x0000002f5e007986 */ /* 0x000fe2000c101506 */
[----:B0-----:R-:W-:-:S03]  /*43d0*/  FFMA R7, R69, 0.69314718246459960938, R64 ;  /* 0x3f31721845077823 */ /* 0x001fc60000000040 */
[----:B------:R-:W-:Y:S04]  /*43e0*/  STG.E.U16 [R92.64], R19 ;  /* 0x000000135c007986 */ /* 0x000fe8000c101506 */
[----:B------:R-:W-:Y:S04]  /*43f0*/  STG.E.U16 [R86.64], R43 ;  /* 0x0000002b56007986 */ /* 0x000fe8000c101506 */
[----:B------:R-:W-:Y:S06]  /*4400*/  BAR.SYNC.DEFER_BLOCKING 0x0 ;  /* 0x0000000000007b1d */ /* 0x000fec0000010000 */
[----:B------:R-:W-:Y:S04]  /*4410*/  STS.64 [R80], R6 ;  /* 0x0000000650007388 */ /* 0x000fe80000000a00 */
[----:B------:R-:W-:Y:S04]  /*4420*/  STS.64 [R80+0x100], R4 ;  /* 0x0001000450007388 */ /* 0x000fe80000000a00 */
[----:B------:R-:W-:Y:S06]  /*4430*/  BAR.SYNC.DEFER_BLOCKING 0x0 ;  /* 0x0000000000007b1d */ /* 0x000fec0000010000 */
[----:B------:R-:W0:Y:S04]  /*4440*/  LDS R9, [R0] ;  /* 0x0000000000097984 */ /* 0x000e280000000800 */
[----:B0-----:R-:W-:Y:S01]  /*4450*/  STG.E [R2.64], R9 ;  /* 0x0000000902007986 */ /* 0x001fe2000c101906 */
[----:B------:R-:W-:Y:S05]  /*4460*/  EXIT ;  /* 0x000000000000794d */ /* 0x000fea0003800000 */
.L_x_2:
[----:B------:R-:W-:-:S00]  /*4470*/  BRA `(.L_x_2) ;  /* 0xfffffff000007947 */ /* 0x000fc0000383ffff */
[----:B------:R-:W-:-:S00]  /*4480*/  NOP ;  /* 0x0000000000007918 */ /* 0x000fc00000000000 */
[----:B------:R-:W-:-:S00]  /*4490*/  NOP ;  /* 0x0000000000007918 */ /* 0x000fc00000000000 */
[----:B------:R-:W-:-:S00]  /*44a0*/  NOP ;  /* 0x0000000000007918 */ /* 0x000fc00000000000 */
[----:B------:R-:W-:-:S00]  /*44b0*/  NOP ;  /* 0x0000000000007918 */ /* 0x000fc00000000000 */
[----:B------:R-:W-:-:S00]  /*44c0*/  NOP ;  /* 0x0000000000007918 */ /* 0x000fc00000000000 */
[----:B------:R-:W-:-:S00]  /*44d0*/  NOP ;  /* 0x0000000000007918 */ /* 0x000fc00000000000 */
[----:B------:R-:W-:-:S00]  /*44e0*/  NOP ;  /* 0x0000000000007918 */ /* 0x000fc00000000000 */
[----:B------:R-:W-:-:S00]  /*44f0*/  NOP ;  /* 0x0000000000007918 */ /* 0x000fc00000000000 */
.L_x_3:


//--------------------- .nv.global.init           --------------------------
	.section	.nv.global.init,"aw",@progbits
.nv.global.init:
	.type		_$_str,@object
	.size		_$_str,(.L_0 - _$_str)
_$_str:
        /*0000*/ 	.byte	0x5f, 0x5f, 0x43, 0x55, 0x44, 0x41, 0x5f, 0x46, 0x54, 0x5a, 0x00
.L_0:


//--------------------- .nv.shared.attn_fwd       --------------------------
	.section	.nv.shared.attn_fwd,"aw",@nobits
	.sectionflags	@""
	.align	16
